//
// Generated by NVIDIA NVVM Compiler
//
// Compiler Build ID: CL-36424714
// Cuda compilation tools, release 13.0, V13.0.88
// Based on NVVM 20.0.0
//

.version 9.0
.target sm_100
.address_size 64

	// .globl	vwap_batch_f32

.visible .entry vwap_batch_f32(
	.param .u64 .ptr .align 1 vwap_batch_f32_param_0,
	.param .u64 .ptr .align 1 vwap_batch_f32_param_1,
	.param .u64 .ptr .align 1 vwap_batch_f32_param_2,
	.param .u64 .ptr .align 1 vwap_batch_f32_param_3,
	.param .u64 .ptr .align 1 vwap_batch_f32_param_4,
	.param .u64 .ptr .align 1 vwap_batch_f32_param_5,
	.param .u64 .ptr .align 1 vwap_batch_f32_param_6,
	.param .u64 .ptr .align 1 vwap_batch_f32_param_7,
	.param .u32 vwap_batch_f32_param_8,
	.param .u32 vwap_batch_f32_param_9,
	.param .u64 .ptr .align 1 vwap_batch_f32_param_10
)
{
	.reg .pred 	%p<73>;
	.reg .b32 	%r<162>;
	.reg .b32 	%f<109>;
	.reg .b64 	%rd<248>;

	ld.param.u64 	%rd107, [vwap_batch_f32_param_0];
	ld.param.u64 	%rd108, [vwap_batch_f32_param_1];
	ld.param.u64 	%rd109, [vwap_batch_f32_param_2];
	ld.param.u32 	%r67, [vwap_batch_f32_param_8];
	ld.param.u32 	%r68, [vwap_batch_f32_param_9];
	ld.param.u64 	%rd115, [vwap_batch_f32_param_10];
	cvta.to.global.u64 	%rd1, %rd115;
	cvta.to.global.u64 	%rd2, %rd109;
	cvta.to.global.u64 	%rd3, %rd108;
	cvta.to.global.u64 	%rd4, %rd107;
	mov.u32 	%r69, %ctaid.x;
	mov.u32 	%r70, %ntid.x;
	mov.u32 	%r71, %tid.x;
	mad.lo.s32 	%r1, %r69, %r70, %r71;
	setp.ge.s32 	%p1, %r1, %r68;
	@%p1 bra 	$L__BB0_85;
	ld.param.u64 	%rd214, [vwap_batch_f32_param_6];
	ld.param.u64 	%rd213, [vwap_batch_f32_param_5];
	ld.param.u64 	%rd212, [vwap_batch_f32_param_4];
	ld.param.u64 	%rd211, [vwap_batch_f32_param_3];
	cvta.to.global.u64 	%rd116, %rd211;
	cvta.to.global.u64 	%rd117, %rd212;
	cvta.to.global.u64 	%rd118, %rd214;
	cvta.to.global.u64 	%rd119, %rd213;
	mul.wide.s32 	%rd120, %r1, 4;
	add.s64 	%rd121, %rd116, %rd120;
	ld.global.nc.u32 	%r72, [%rd121];
	add.s64 	%rd5, %rd117, %rd120;
	mul.wide.s32 	%rd122, %r1, 8;
	add.s64 	%rd6, %rd119, %rd122;
	add.s64 	%rd7, %rd118, %rd120;
	mul.lo.s32 	%r2, %r67, %r1;
	min.s32 	%r73, %r67, %r72;
	setp.gt.s32 	%p2, %r73, 0;
	@%p2 bra 	$L__BB0_14;
	setp.lt.s32 	%p64, %r67, 1;
	@%p64 bra 	$L__BB0_85;
	and.b32  	%r3, %r67, 7;
	setp.lt.u32 	%p65, %r67, 8;
	mov.b32 	%r157, 0;
	@%p65 bra 	$L__BB0_6;
	and.b32  	%r157, %r67, 2147483640;
	neg.s32 	%r141, %r157;
	add.s64 	%rd8, %rd1, 16;
	mov.u32 	%r140, %r2;
$L__BB0_5:
	.pragma "nounroll";
	mul.wide.s32 	%rd196, %r140, 4;
	add.s64 	%rd197, %rd8, %rd196;
	mov.b32 	%r132, 2147483647;
	st.global.u32 	[%rd197+-16], %r132;
	st.global.u32 	[%rd197+-12], %r132;
	st.global.u32 	[%rd197+-8], %r132;
	st.global.u32 	[%rd197+-4], %r132;
	st.global.u32 	[%rd197], %r132;
	st.global.u32 	[%rd197+4], %r132;
	st.global.u32 	[%rd197+8], %r132;
	st.global.u32 	[%rd197+12], %r132;
	add.s32 	%r141, %r141, 8;
	add.s32 	%r140, %r140, 8;
	setp.eq.s32 	%p66, %r141, 0;
	@%p66 bra 	$L__BB0_6;
	bra.uni 	$L__BB0_5;
$L__BB0_6:
	setp.eq.s32 	%p67, %r3, 0;
	@%p67 bra 	$L__BB0_85;
	and.b32  	%r55, %r67, 3;
	setp.lt.u32 	%p68, %r3, 4;
	@%p68 bra 	$L__BB0_9;
	add.s32 	%r133, %r157, %r2;
	mul.wide.s32 	%rd198, %r133, 4;
	add.s64 	%rd199, %rd1, %rd198;
	mov.b32 	%r134, 2147483647;
	st.global.u32 	[%rd199], %r134;
	st.global.u32 	[%rd199+4], %r134;
	st.global.u32 	[%rd199+8], %r134;
	st.global.u32 	[%rd199+12], %r134;
	add.s32 	%r157, %r157, 4;
$L__BB0_9:
	setp.eq.s32 	%p69, %r55, 0;
	@%p69 bra 	$L__BB0_85;
	setp.eq.s32 	%p70, %r55, 1;
	@%p70 bra 	$L__BB0_12;
	add.s32 	%r135, %r157, %r2;
	mul.wide.s32 	%rd200, %r135, 4;
	add.s64 	%rd201, %rd1, %rd200;
	mov.b32 	%r136, 2147483647;
	st.global.u32 	[%rd201], %r136;
	st.global.u32 	[%rd201+4], %r136;
	add.s32 	%r157, %r157, 2;
$L__BB0_12:
	and.b32  	%r137, %r67, 1;
	setp.eq.b32 	%p71, %r137, 1;
	not.pred 	%p72, %p71;
	@%p72 bra 	$L__BB0_85;
	add.s32 	%r138, %r157, %r2;
	mul.wide.s32 	%rd202, %r138, 4;
	add.s64 	%rd203, %rd1, %rd202;
	mov.b32 	%r139, 2147483647;
	st.global.u32 	[%rd203], %r139;
	bra.uni 	$L__BB0_85;
$L__BB0_14:
	ld.global.nc.u32 	%r10, [%rd5];
	ld.global.nc.u32 	%r74, [%rd7];
	ld.global.nc.u64 	%rd9, [%rd6];
	max.s64 	%rd10, %rd9, 1;
	max.s32 	%r11, %r74, 0;
	min.u32 	%r159, %r11, %r67;
	setp.lt.s32 	%p3, %r74, 1;
	@%p3 bra 	$L__BB0_26;
	add.s32 	%r76, %r159, -1;
	and.b32  	%r13, %r159, 7;
	setp.lt.u32 	%p4, %r76, 7;
	mov.b32 	%r145, 0;
	@%p4 bra 	$L__BB0_18;
	and.b32  	%r145, %r159, 2147483640;
	neg.s32 	%r143, %r145;
	add.s64 	%rd11, %rd1, 16;
	mov.u32 	%r142, %r2;
$L__BB0_17:
	.pragma "nounroll";
	mul.wide.s32 	%rd123, %r142, 4;
	add.s64 	%rd124, %rd11, %rd123;
	mov.b32 	%r77, 2147483647;
	st.global.u32 	[%rd124+-16], %r77;
	st.global.u32 	[%rd124+-12], %r77;
	st.global.u32 	[%rd124+-8], %r77;
	st.global.u32 	[%rd124+-4], %r77;
	st.global.u32 	[%rd124], %r77;
	st.global.u32 	[%rd124+4], %r77;
	st.global.u32 	[%rd124+8], %r77;
	st.global.u32 	[%rd124+12], %r77;
	add.s32 	%r143, %r143, 8;
	add.s32 	%r142, %r142, 8;
	setp.ne.s32 	%p5, %r143, 0;
	@%p5 bra 	$L__BB0_17;
$L__BB0_18:
	setp.eq.s32 	%p6, %r13, 0;
	@%p6 bra 	$L__BB0_26;
	and.b32  	%r21, %r159, 3;
	setp.lt.u32 	%p7, %r13, 4;
	@%p7 bra 	$L__BB0_21;
	add.s32 	%r78, %r145, %r2;
	mul.wide.s32 	%rd125, %r78, 4;
	add.s64 	%rd126, %rd1, %rd125;
	mov.b32 	%r79, 2147483647;
	st.global.u32 	[%rd126], %r79;
	st.global.u32 	[%rd126+4], %r79;
	st.global.u32 	[%rd126+8], %r79;
	st.global.u32 	[%rd126+12], %r79;
	add.s32 	%r145, %r145, 4;
$L__BB0_21:
	setp.eq.s32 	%p8, %r21, 0;
	@%p8 bra 	$L__BB0_26;
	setp.eq.s32 	%p9, %r21, 1;
	@%p9 bra 	$L__BB0_24;
	add.s32 	%r80, %r145, %r2;
	mul.wide.s32 	%rd127, %r80, 4;
	add.s64 	%rd128, %rd1, %rd127;
	mov.b32 	%r81, 2147483647;
	st.global.u32 	[%rd128], %r81;
	st.global.u32 	[%rd128+4], %r81;
	add.s32 	%r145, %r145, 2;
$L__BB0_24:
	and.b32  	%r82, %r159, 1;
	setp.eq.b32 	%p10, %r82, 1;
	not.pred 	%p11, %p10;
	@%p11 bra 	$L__BB0_26;
	add.s32 	%r83, %r145, %r2;
	mul.wide.s32 	%rd129, %r83, 4;
	add.s64 	%rd130, %rd1, %rd129;
	mov.b32 	%r84, 2147483647;
	st.global.u32 	[%rd130], %r84;
$L__BB0_26:
	setp.ge.u32 	%p12, %r11, %r67;
	@%p12 bra 	$L__BB0_85;
	ld.param.u64 	%rd215, [vwap_batch_f32_param_7];
	setp.eq.s32 	%p13, %r10, 3;
	selp.b64 	%rd131, %rd9, %rd10, %p13;
	cvt.u32.u64 	%r85, %rd131;
	setp.gt.s64 	%p14, %rd131, 0;
	setp.ne.s64 	%p15, %rd215, 0;
	max.s32 	%r86, %r85, 1;
	selp.b32 	%r26, %r86, 1, %p14;
	@%p15 bra 	$L__BB0_54;
	sub.s32 	%r27, %r67, %r159;
	and.b32  	%r28, %r27, 3;
	sub.s32 	%r114, %r159, %r67;
	setp.gt.u32 	%p40, %r114, -4;
	mov.b64 	%rd225, -9223372036854775808;
	mov.f32 	%f99, 0f00000000;
	mov.f32 	%f100, %f99;
	@%p40 bra 	$L__BB0_47;
	and.b32  	%r115, %r27, -4;
	neg.s32 	%r148, %r115;
	cvt.u64.u32 	%rd165, %r67;
	cvt.u64.u32 	%rd166, %r11;
	min.u64 	%rd167, %rd165, %rd166;
	shl.b64 	%rd168, %rd167, 3;
	add.s64 	%rd169, %rd168, %rd4;
	add.s64 	%rd220, %rd169, 16;
	shl.b64 	%rd170, %rd167, 2;
	add.s64 	%rd171, %rd170, 8;
	add.s64 	%rd219, %rd2, %rd171;
	add.s32 	%r147, %r159, %r2;
	add.s64 	%rd218, %rd3, %rd171;
	mov.b64 	%rd225, -9223372036854775808;
	mov.f32 	%f99, 0f00000000;
$L__BB0_30:
	setp.eq.s32 	%p41, %r10, 3;
	mov.b64 	%rd222, 0;
	@%p41 bra 	$L__BB0_34;
	ld.global.nc.u64 	%rd19, [%rd220+-16];
	or.b64  	%rd173, %rd19, %rd10;
	and.b64  	%rd174, %rd173, -4294967296;
	setp.ne.s64 	%p42, %rd174, 0;
	@%p42 bra 	$L__BB0_33;
	cvt.u32.u64 	%r116, %rd10;
	cvt.u32.u64 	%r117, %rd19;
	div.u32 	%r118, %r117, %r116;
	cvt.u64.u32 	%rd222, %r118;
	bra.uni 	$L__BB0_34;
$L__BB0_33:
	div.s64 	%rd222, %rd19, %rd10;
$L__BB0_34:
	mul.wide.s32 	%rd176, %r147, 4;
	add.s64 	%rd177, %rd1, %rd176;
	add.s64 	%rd23, %rd177, 8;
	setp.eq.s32 	%p43, %r10, 3;
	setp.eq.s64 	%p44, %rd222, %rd225;
	selp.f32 	%f67, %f100, 0f00000000, %p44;
	selp.f32 	%f68, %f99, 0f00000000, %p44;
	ld.global.nc.f32 	%f69, [%rd218+-8];
	ld.global.nc.f32 	%f70, [%rd219+-8];
	add.f32 	%f3, %f69, %f67;
	fma.rn.f32 	%f4, %f69, %f70, %f68;
	setp.gt.f32 	%p45, %f3, 0f00000000;
	div.rn.f32 	%f71, %f4, %f3;
	selp.f32 	%f72, %f71, 0f7FFFFFFF, %p45;
	st.global.f32 	[%rd177], %f72;
	mov.b64 	%rd223, 0;
	@%p43 bra 	$L__BB0_38;
	ld.global.nc.u64 	%rd24, [%rd220+-8];
	or.b64  	%rd178, %rd24, %rd10;
	and.b64  	%rd179, %rd178, -4294967296;
	setp.ne.s64 	%p46, %rd179, 0;
	@%p46 bra 	$L__BB0_37;
	cvt.u32.u64 	%r119, %rd10;
	cvt.u32.u64 	%r120, %rd24;
	div.u32 	%r121, %r120, %r119;
	cvt.u64.u32 	%rd223, %r121;
	bra.uni 	$L__BB0_38;
$L__BB0_37:
	div.s64 	%rd223, %rd24, %rd10;
$L__BB0_38:
	setp.eq.s32 	%p47, %r10, 3;
	setp.eq.s64 	%p48, %rd223, %rd222;
	selp.f32 	%f73, %f3, 0f00000000, %p48;
	selp.f32 	%f74, %f4, 0f00000000, %p48;
	ld.global.nc.f32 	%f75, [%rd218+-4];
	ld.global.nc.f32 	%f76, [%rd219+-4];
	add.f32 	%f5, %f75, %f73;
	fma.rn.f32 	%f6, %f75, %f76, %f74;
	setp.gt.f32 	%p49, %f5, 0f00000000;
	div.rn.f32 	%f77, %f6, %f5;
	selp.f32 	%f78, %f77, 0f7FFFFFFF, %p49;
	st.global.f32 	[%rd23+-4], %f78;
	mov.b64 	%rd224, 0;
	@%p47 bra 	$L__BB0_42;
	ld.global.nc.u64 	%rd28, [%rd220];
	or.b64  	%rd181, %rd28, %rd10;
	and.b64  	%rd182, %rd181, -4294967296;
	setp.ne.s64 	%p50, %rd182, 0;
	@%p50 bra 	$L__BB0_41;
	cvt.u32.u64 	%r122, %rd10;
	cvt.u32.u64 	%r123, %rd28;
	div.u32 	%r124, %r123, %r122;
	cvt.u64.u32 	%rd224, %r124;
	bra.uni 	$L__BB0_42;
$L__BB0_41:
	div.s64 	%rd224, %rd28, %rd10;
$L__BB0_42:
	setp.eq.s32 	%p51, %r10, 3;
	setp.eq.s64 	%p52, %rd224, %rd223;
	selp.f32 	%f79, %f5, 0f00000000, %p52;
	selp.f32 	%f80, %f6, 0f00000000, %p52;
	ld.global.nc.f32 	%f81, [%rd218];
	ld.global.nc.f32 	%f82, [%rd219];
	add.f32 	%f7, %f81, %f79;
	fma.rn.f32 	%f8, %f81, %f82, %f80;
	setp.gt.f32 	%p53, %f7, 0f00000000;
	div.rn.f32 	%f83, %f8, %f7;
	selp.f32 	%f84, %f83, 0f7FFFFFFF, %p53;
	st.global.f32 	[%rd23], %f84;
	mov.b64 	%rd225, 0;
	@%p51 bra 	$L__BB0_46;
	ld.global.nc.u64 	%rd32, [%rd220+8];
	or.b64  	%rd184, %rd32, %rd10;
	and.b64  	%rd185, %rd184, -4294967296;
	setp.ne.s64 	%p54, %rd185, 0;
	@%p54 bra 	$L__BB0_45;
	cvt.u32.u64 	%r125, %rd10;
	cvt.u32.u64 	%r126, %rd32;
	div.u32 	%r127, %r126, %r125;
	cvt.u64.u32 	%rd225, %r127;
	bra.uni 	$L__BB0_46;
$L__BB0_45:
	div.s64 	%rd225, %rd32, %rd10;
$L__BB0_46:
	setp.eq.s64 	%p55, %rd225, %rd224;
	selp.f32 	%f85, %f7, 0f00000000, %p55;
	selp.f32 	%f86, %f8, 0f00000000, %p55;
	ld.global.nc.f32 	%f87, [%rd218+4];
	ld.global.nc.f32 	%f88, [%rd219+4];
	add.f32 	%f100, %f87, %f85;
	fma.rn.f32 	%f99, %f87, %f88, %f86;
	setp.gt.f32 	%p56, %f100, 0f00000000;
	div.rn.f32 	%f89, %f99, %f100;
	selp.f32 	%f90, %f89, 0f7FFFFFFF, %p56;
	st.global.f32 	[%rd23+4], %f90;
	add.s32 	%r159, %r159, 4;
	add.s32 	%r148, %r148, 4;
	add.s64 	%rd220, %rd220, 32;
	add.s64 	%rd219, %rd219, 16;
	add.s32 	%r147, %r147, 4;
	add.s64 	%rd218, %rd218, 16;
	setp.ne.s32 	%p57, %r148, 0;
	@%p57 bra 	$L__BB0_30;
$L__BB0_47:
	setp.eq.s32 	%p58, %r28, 0;
	@%p58 bra 	$L__BB0_85;
	ld.param.u64 	%rd210, [vwap_batch_f32_param_2];
	ld.param.u64 	%rd207, [vwap_batch_f32_param_1];
	ld.param.u64 	%rd205, [vwap_batch_f32_param_0];
	add.s32 	%r152, %r159, %r2;
	mul.wide.u32 	%rd186, %r159, 4;
	cvta.to.global.u64 	%rd187, %rd210;
	add.s64 	%rd229, %rd187, %rd186;
	cvta.to.global.u64 	%rd188, %rd207;
	add.s64 	%rd228, %rd188, %rd186;
	mul.wide.u32 	%rd189, %r159, 8;
	cvta.to.global.u64 	%rd190, %rd205;
	add.s64 	%rd227, %rd190, %rd189;
	neg.s32 	%r151, %r28;
$L__BB0_49:
	.pragma "nounroll";
	mov.u64 	%rd46, %rd225;
	setp.eq.s32 	%p59, %r10, 3;
	mov.b64 	%rd225, 0;
	@%p59 bra 	$L__BB0_53;
	ld.global.nc.u64 	%rd47, [%rd227];
	or.b64  	%rd192, %rd47, %rd10;
	and.b64  	%rd193, %rd192, -4294967296;
	setp.ne.s64 	%p60, %rd193, 0;
	@%p60 bra 	$L__BB0_52;
	cvt.u32.u64 	%r128, %rd10;
	cvt.u32.u64 	%r129, %rd47;
	div.u32 	%r130, %r129, %r128;
	cvt.u64.u32 	%rd225, %r130;
	bra.uni 	$L__BB0_53;
$L__BB0_52:
	div.s64 	%rd225, %rd47, %rd10;
$L__BB0_53:
	setp.eq.s64 	%p61, %rd225, %rd46;
	selp.f32 	%f91, %f100, 0f00000000, %p61;
	selp.f32 	%f92, %f99, 0f00000000, %p61;
	ld.global.nc.f32 	%f93, [%rd228];
	ld.global.nc.f32 	%f94, [%rd229];
	add.f32 	%f100, %f93, %f91;
	fma.rn.f32 	%f99, %f93, %f94, %f92;
	setp.gt.f32 	%p62, %f100, 0f00000000;
	div.rn.f32 	%f95, %f99, %f100;
	selp.f32 	%f96, %f95, 0f7FFFFFFF, %p62;
	mul.wide.s32 	%rd194, %r152, 4;
	add.s64 	%rd195, %rd1, %rd194;
	st.global.f32 	[%rd195], %f96;
	add.s32 	%r152, %r152, 1;
	add.s64 	%rd229, %rd229, 4;
	add.s64 	%rd228, %rd228, 4;
	add.s64 	%rd227, %rd227, 8;
	add.s32 	%r151, %r151, 1;
	setp.eq.s32 	%p63, %r151, 0;
	@%p63 bra 	$L__BB0_85;
	bra.uni 	$L__BB0_49;
$L__BB0_54:
	sub.s32 	%r44, %r67, %r159;
	and.b32  	%r45, %r44, 3;
	sub.s32 	%r87, %r159, %r67;
	setp.gt.u32 	%p16, %r87, -4;
	mov.b64 	%rd240, -9223372036854775808;
	mov.f32 	%f105, 0f00000000;
	mov.f32 	%f106, %f105;
	@%p16 bra 	$L__BB0_77;
	ld.param.u64 	%rd216, [vwap_batch_f32_param_7];
	ld.param.u64 	%rd208, [vwap_batch_f32_param_2];
	and.b32  	%r88, %r44, -4;
	neg.s32 	%r154, %r88;
	cvt.u64.u32 	%rd134, %r67;
	cvt.u64.u32 	%rd135, %r11;
	min.u64 	%rd136, %rd134, %rd135;
	shl.b64 	%rd137, %rd136, 2;
	add.s64 	%rd138, %rd137, 8;
	cvta.to.global.u64 	%rd139, %rd216;
	add.s64 	%rd235, %rd139, %rd138;
	shl.b64 	%rd140, %rd136, 3;
	add.s64 	%rd141, %rd140, %rd4;
	add.s64 	%rd234, %rd141, 16;
	add.s32 	%r153, %r159, %r2;
	cvta.to.global.u64 	%rd142, %rd208;
	add.s64 	%rd233, %rd142, %rd138;
	add.s64 	%rd232, %rd3, %rd138;
	mov.b64 	%rd240, -9223372036854775808;
	mov.f32 	%f105, 0f00000000;
$L__BB0_56:
	setp.ne.s32 	%p17, %r10, 3;
	@%p17 bra 	$L__BB0_58;
	ld.global.nc.u32 	%r92, [%rd235+-8];
	div.s32 	%r93, %r92, %r26;
	cvt.s64.s32 	%rd237, %r93;
	bra.uni 	$L__BB0_61;
$L__BB0_58:
	ld.global.nc.u64 	%rd64, [%rd234+-16];
	or.b64  	%rd143, %rd64, %rd10;
	and.b64  	%rd144, %rd143, -4294967296;
	setp.ne.s64 	%p18, %rd144, 0;
	@%p18 bra 	$L__BB0_60;
	cvt.u32.u64 	%r89, %rd10;
	cvt.u32.u64 	%r90, %rd64;
	div.u32 	%r91, %r90, %r89;
	cvt.u64.u32 	%rd237, %r91;
	bra.uni 	$L__BB0_61;
$L__BB0_60:
	div.s64 	%rd237, %rd64, %rd10;
$L__BB0_61:
	mul.wide.s32 	%rd145, %r153, 4;
	add.s64 	%rd146, %rd1, %rd145;
	add.s64 	%rd68, %rd146, 8;
	setp.eq.s32 	%p19, %r10, 3;
	setp.eq.s64 	%p20, %rd237, %rd240;
	selp.f32 	%f35, %f106, 0f00000000, %p20;
	selp.f32 	%f36, %f105, 0f00000000, %p20;
	ld.global.nc.f32 	%f37, [%rd232+-8];
	ld.global.nc.f32 	%f38, [%rd233+-8];
	add.f32 	%f19, %f37, %f35;
	fma.rn.f32 	%f20, %f37, %f38, %f36;
	setp.gt.f32 	%p21, %f19, 0f00000000;
	div.rn.f32 	%f39, %f20, %f19;
	selp.f32 	%f40, %f39, 0f7FFFFFFF, %p21;
	st.global.f32 	[%rd146], %f40;
	@%p19 bra 	$L__BB0_65;
	ld.global.nc.u64 	%rd69, [%rd234+-8];
	or.b64  	%rd147, %rd69, %rd10;
	and.b64  	%rd148, %rd147, -4294967296;
	setp.ne.s64 	%p22, %rd148, 0;
	@%p22 bra 	$L__BB0_64;
	cvt.u32.u64 	%r94, %rd10;
	cvt.u32.u64 	%r95, %rd69;
	div.u32 	%r96, %r95, %r94;
	cvt.u64.u32 	%rd238, %r96;
	bra.uni 	$L__BB0_66;
$L__BB0_64:
	div.s64 	%rd238, %rd69, %rd10;
	bra.uni 	$L__BB0_66;
$L__BB0_65:
	ld.global.nc.u32 	%r97, [%rd235+-4];
	div.s32 	%r98, %r97, %r26;
	cvt.s64.s32 	%rd238, %r98;
$L__BB0_66:
	setp.eq.s64 	%p24, %rd238, %rd237;
	selp.f32 	%f41, %f19, 0f00000000, %p24;
	selp.f32 	%f42, %f20, 0f00000000, %p24;
	ld.global.nc.f32 	%f43, [%rd232+-4];
	ld.global.nc.f32 	%f44, [%rd233+-4];
	add.f32 	%f21, %f43, %f41;
	fma.rn.f32 	%f22, %f43, %f44, %f42;
	setp.gt.f32 	%p25, %f21, 0f00000000;
	div.rn.f32 	%f45, %f22, %f21;
	selp.f32 	%f46, %f45, 0f7FFFFFFF, %p25;
	st.global.f32 	[%rd68+-4], %f46;
	@%p19 bra 	$L__BB0_70;
	ld.global.nc.u64 	%rd74, [%rd234];
	or.b64  	%rd149, %rd74, %rd10;
	and.b64  	%rd150, %rd149, -4294967296;
	setp.ne.s64 	%p26, %rd150, 0;
	@%p26 bra 	$L__BB0_69;
	cvt.u32.u64 	%r99, %rd10;
	cvt.u32.u64 	%r100, %rd74;
	div.u32 	%r101, %r100, %r99;
	cvt.u64.u32 	%rd239, %r101;
	bra.uni 	$L__BB0_71;
$L__BB0_69:
	div.s64 	%rd239, %rd74, %rd10;
	bra.uni 	$L__BB0_71;
$L__BB0_70:
	ld.global.nc.u32 	%r102, [%rd235];
	div.s32 	%r103, %r102, %r26;
	cvt.s64.s32 	%rd239, %r103;
$L__BB0_71:
	setp.eq.s64 	%p28, %rd239, %rd238;
	selp.f32 	%f47, %f21, 0f00000000, %p28;
	selp.f32 	%f48, %f22, 0f00000000, %p28;
	ld.global.nc.f32 	%f49, [%rd232];
	ld.global.nc.f32 	%f50, [%rd233];
	add.f32 	%f23, %f49, %f47;
	fma.rn.f32 	%f24, %f49, %f50, %f48;
	setp.gt.f32 	%p29, %f23, 0f00000000;
	div.rn.f32 	%f51, %f24, %f23;
	selp.f32 	%f52, %f51, 0f7FFFFFFF, %p29;
	st.global.f32 	[%rd68], %f52;
	@%p19 bra 	$L__BB0_75;
	ld.global.nc.u64 	%rd79, [%rd234+8];
	or.b64  	%rd151, %rd79, %rd10;
	and.b64  	%rd152, %rd151, -4294967296;
	setp.ne.s64 	%p30, %rd152, 0;
	@%p30 bra 	$L__BB0_74;
	cvt.u32.u64 	%r104, %rd10;
	cvt.u32.u64 	%r105, %rd79;
	div.u32 	%r106, %r105, %r104;
	cvt.u64.u32 	%rd240, %r106;
	bra.uni 	$L__BB0_76;
$L__BB0_74:
	div.s64 	%rd240, %rd79, %rd10;
	bra.uni 	$L__BB0_76;
$L__BB0_75:
	ld.global.nc.u32 	%r107, [%rd235+4];
	div.s32 	%r108, %r107, %r26;
	cvt.s64.s32 	%rd240, %r108;
$L__BB0_76:
	setp.eq.s64 	%p31, %rd240, %rd239;
	selp.f32 	%f53, %f23, 0f00000000, %p31;
	selp.f32 	%f54, %f24, 0f00000000, %p31;
	ld.global.nc.f32 	%f55, [%rd232+4];
	ld.global.nc.f32 	%f56, [%rd233+4];
	add.f32 	%f106, %f55, %f53;
	fma.rn.f32 	%f105, %f55, %f56, %f54;
	setp.gt.f32 	%p32, %f106, 0f00000000;
	div.rn.f32 	%f57, %f105, %f106;
	selp.f32 	%f58, %f57, 0f7FFFFFFF, %p32;
	st.global.f32 	[%rd68+4], %f58;
	add.s32 	%r159, %r159, 4;
	add.s32 	%r154, %r154, 4;
	add.s64 	%rd235, %rd235, 16;
	add.s64 	%rd234, %rd234, 32;
	add.s32 	%r153, %r153, 4;
	add.s64 	%rd233, %rd233, 16;
	add.s64 	%rd232, %rd232, 16;
	setp.eq.s32 	%p33, %r154, 0;
	@%p33 bra 	$L__BB0_77;
	bra.uni 	$L__BB0_56;
$L__BB0_77:
	setp.eq.s32 	%p34, %r45, 0;
	@%p34 bra 	$L__BB0_85;
	ld.param.u64 	%rd217, [vwap_batch_f32_param_7];
	ld.param.u64 	%rd209, [vwap_batch_f32_param_2];
	ld.param.u64 	%rd206, [vwap_batch_f32_param_1];
	ld.param.u64 	%rd204, [vwap_batch_f32_param_0];
	add.s32 	%r161, %r159, %r2;
	mul.wide.u32 	%rd153, %r159, 4;
	cvta.to.global.u64 	%rd154, %rd209;
	add.s64 	%rd245, %rd154, %rd153;
	cvta.to.global.u64 	%rd155, %rd206;
	add.s64 	%rd244, %rd155, %rd153;
	cvta.to.global.u64 	%rd156, %rd217;
	add.s64 	%rd243, %rd156, %rd153;
	mul.wide.u32 	%rd157, %r159, 8;
	cvta.to.global.u64 	%rd158, %rd204;
	add.s64 	%rd242, %rd158, %rd157;
	neg.s32 	%r160, %r45;
$L__BB0_79:
	.pragma "nounroll";
	mov.u64 	%rd97, %rd240;
	setp.eq.s32 	%p35, %r10, 3;
	@%p35 bra 	$L__BB0_83;
	ld.global.nc.u64 	%rd98, [%rd242];
	or.b64  	%rd159, %rd98, %rd10;
	and.b64  	%rd160, %rd159, -4294967296;
	setp.ne.s64 	%p36, %rd160, 0;
	@%p36 bra 	$L__BB0_82;
	cvt.u32.u64 	%r109, %rd10;
	cvt.u32.u64 	%r110, %rd98;
	div.u32 	%r111, %r110, %r109;
	cvt.u64.u32 	%rd240, %r111;
	bra.uni 	$L__BB0_84;
$L__BB0_82:
	div.s64 	%rd240, %rd98, %rd10;
	bra.uni 	$L__BB0_84;
$L__BB0_83:
	ld.global.nc.u32 	%r112, [%rd243];
	div.s32 	%r113, %r112, %r26;
	cvt.s64.s32 	%rd240, %r113;
$L__BB0_84:
	setp.eq.s64 	%p37, %rd240, %rd97;
	selp.f32 	%f59, %f106, 0f00000000, %p37;
	selp.f32 	%f60, %f105, 0f00000000, %p37;
	ld.global.nc.f32 	%f61, [%rd244];
	ld.global.nc.f32 	%f62, [%rd245];
	add.f32 	%f106, %f61, %f59;
	fma.rn.f32 	%f105, %f61, %f62, %f60;
	setp.gt.f32 	%p38, %f106, 0f00000000;
	div.rn.f32 	%f63, %f105, %f106;
	selp.f32 	%f64, %f63, 0f7FFFFFFF, %p38;
	mul.wide.s32 	%rd161, %r161, 4;
	add.s64 	%rd162, %rd1, %rd161;
	st.global.f32 	[%rd162], %f64;
	add.s32 	%r161, %r161, 1;
	add.s64 	%rd245, %rd245, 4;
	add.s64 	%rd244, %rd244, 4;
	add.s64 	%rd243, %rd243, 4;
	add.s64 	%rd242, %rd242, 8;
	add.s32 	%r160, %r160, 1;
	setp.ne.s32 	%p39, %r160, 0;
	@%p39 bra 	$L__BB0_79;
$L__BB0_85:
	ret;

}
	// .globl	vwap_multi_series_one_param_f32
.visible .entry vwap_multi_series_one_param_f32(
	.param .u64 .ptr .align 1 vwap_multi_series_one_param_f32_param_0,
	.param .u64 .ptr .align 1 vwap_multi_series_one_param_f32_param_1,
	.param .u64 .ptr .align 1 vwap_multi_series_one_param_f32_param_2,
	.param .u32 vwap_multi_series_one_param_f32_param_3,
	.param .u32 vwap_multi_series_one_param_f32_param_4,
	.param .u64 vwap_multi_series_one_param_f32_param_5,
	.param .u64 .ptr .align 1 vwap_multi_series_one_param_f32_param_6,
	.param .u64 .ptr .align 1 vwap_multi_series_one_param_f32_param_7,
	.param .u32 vwap_multi_series_one_param_f32_param_8,
	.param .u32 vwap_multi_series_one_param_f32_param_9,
	.param .u64 .ptr .align 1 vwap_multi_series_one_param_f32_param_10
)
{
	.reg .pred 	%p<67>;
	.reg .b32 	%r<154>;
	.reg .b32 	%f<157>;
	.reg .b64 	%rd<160>;

	ld.param.u64 	%rd48, [vwap_multi_series_one_param_f32_param_1];
	ld.param.u64 	%rd49, [vwap_multi_series_one_param_f32_param_2];
	ld.param.u32 	%r78, [vwap_multi_series_one_param_f32_param_3];
	ld.param.u32 	%r79, [vwap_multi_series_one_param_f32_param_4];
	ld.param.u64 	%rd45, [vwap_multi_series_one_param_f32_param_5];
	ld.param.u64 	%rd46, [vwap_multi_series_one_param_f32_param_6];
	ld.param.u64 	%rd47, [vwap_multi_series_one_param_f32_param_7];
	ld.param.u32 	%r80, [vwap_multi_series_one_param_f32_param_8];
	ld.param.u32 	%r81, [vwap_multi_series_one_param_f32_param_9];
	ld.param.u64 	%rd50, [vwap_multi_series_one_param_f32_param_10];
	cvta.to.global.u64 	%rd1, %rd50;
	cvta.to.global.u64 	%rd2, %rd49;
	cvta.to.global.u64 	%rd3, %rd48;
	cvta.to.global.u64 	%rd4, %rd47;
	mov.u32 	%r82, %ctaid.x;
	mov.u32 	%r83, %ntid.x;
	mov.u32 	%r84, %tid.x;
	mad.lo.s32 	%r1, %r82, %r83, %r84;
	setp.ge.s32 	%p4, %r1, %r80;
	@%p4 bra 	$L__BB1_51;
	setp.eq.s64 	%p5, %rd46, 0;
	mov.b32 	%r128, 0;
	@%p5 bra 	$L__BB1_3;
	cvta.to.global.u64 	%rd51, %rd46;
	mul.wide.s32 	%rd52, %r1, 4;
	add.s64 	%rd53, %rd51, %rd52;
	ld.global.nc.u32 	%r128, [%rd53];
$L__BB1_3:
	max.s32 	%r4, %r128, 0;
	min.s32 	%r137, %r4, %r81;
	setp.lt.s32 	%p6, %r137, 1;
	@%p6 bra 	$L__BB1_15;
	and.b32  	%r6, %r137, 7;
	setp.lt.u32 	%p7, %r137, 8;
	mov.b32 	%r132, 0;
	@%p7 bra 	$L__BB1_7;
	and.b32  	%r132, %r137, 2147483640;
	neg.s32 	%r130, %r132;
	shl.b32 	%r9, %r80, 3;
	mul.wide.s32 	%rd56, %r80, 4;
	mov.u32 	%r129, %r1;
$L__BB1_6:
	.pragma "nounroll";
	mul.wide.s32 	%rd54, %r129, 4;
	add.s64 	%rd55, %rd1, %rd54;
	mov.b32 	%r87, 2147483647;
	st.global.u32 	[%rd55], %r87;
	add.s64 	%rd57, %rd55, %rd56;
	st.global.u32 	[%rd57], %r87;
	add.s64 	%rd58, %rd57, %rd56;
	st.global.u32 	[%rd58], %r87;
	add.s64 	%rd59, %rd58, %rd56;
	st.global.u32 	[%rd59], %r87;
	add.s64 	%rd60, %rd59, %rd56;
	st.global.u32 	[%rd60], %r87;
	add.s64 	%rd61, %rd60, %rd56;
	st.global.u32 	[%rd61], %r87;
	add.s64 	%rd62, %rd61, %rd56;
	st.global.u32 	[%rd62], %r87;
	add.s64 	%rd63, %rd62, %rd56;
	st.global.u32 	[%rd63], %r87;
	add.s32 	%r130, %r130, 8;
	add.s32 	%r129, %r129, %r9;
	setp.ne.s32 	%p8, %r130, 0;
	@%p8 bra 	$L__BB1_6;
$L__BB1_7:
	setp.eq.s32 	%p9, %r6, 0;
	@%p9 bra 	$L__BB1_15;
	and.b32  	%r15, %r137, 3;
	setp.lt.u32 	%p10, %r6, 4;
	@%p10 bra 	$L__BB1_10;
	mad.lo.s32 	%r88, %r132, %r80, %r1;
	mul.wide.s32 	%rd64, %r88, 4;
	add.s64 	%rd65, %rd1, %rd64;
	mov.b32 	%r89, 2147483647;
	st.global.u32 	[%rd65], %r89;
	mul.wide.s32 	%rd66, %r80, 4;
	add.s64 	%rd67, %rd65, %rd66;
	st.global.u32 	[%rd67], %r89;
	add.s64 	%rd68, %rd67, %rd66;
	st.global.u32 	[%rd68], %r89;
	add.s64 	%rd69, %rd68, %rd66;
	st.global.u32 	[%rd69], %r89;
	add.s32 	%r132, %r132, 4;
$L__BB1_10:
	setp.eq.s32 	%p11, %r15, 0;
	@%p11 bra 	$L__BB1_15;
	setp.eq.s32 	%p12, %r15, 1;
	@%p12 bra 	$L__BB1_13;
	mad.lo.s32 	%r90, %r132, %r80, %r1;
	mul.wide.s32 	%rd70, %r90, 4;
	add.s64 	%rd71, %rd1, %rd70;
	mov.b32 	%r91, 2147483647;
	st.global.u32 	[%rd71], %r91;
	mul.wide.s32 	%rd72, %r80, 4;
	add.s64 	%rd73, %rd71, %rd72;
	st.global.u32 	[%rd73], %r91;
	add.s32 	%r132, %r132, 2;
$L__BB1_13:
	and.b32  	%r92, %r137, 1;
	setp.eq.b32 	%p13, %r92, 1;
	not.pred 	%p14, %p13;
	@%p14 bra 	$L__BB1_15;
	mad.lo.s32 	%r93, %r132, %r80, %r1;
	mul.wide.s32 	%rd74, %r93, 4;
	add.s64 	%rd75, %rd1, %rd74;
	mov.b32 	%r94, 2147483647;
	st.global.u32 	[%rd75], %r94;
$L__BB1_15:
	setp.eq.s32 	%p15, %r79, 3;
	setp.gt.s32 	%p16, %r78, 0;
	selp.b32 	%r95, %r78, 1, %p15;
	selp.b32 	%r20, %r95, 1, %p16;
	setp.ge.s32 	%p17, %r4, %r81;
	@%p17 bra 	$L__BB1_51;
	setp.ne.s32 	%p18, %r79, 3;
	max.s64 	%rd5, %rd45, 1;
	@%p18 bra 	$L__BB1_30;
	setp.ne.s64 	%p38, %rd47, 0;
	@%p38 bra 	$L__BB1_24;
	sub.s32 	%r21, %r81, %r137;
	and.b32  	%r22, %r21, 3;
	sub.s32 	%r126, %r137, %r81;
	setp.lt.u32 	%p66, %r126, -3;
	setp.gt.u32 	%p53, %r126, -4;
	mov.f32 	%f141, 0f00000000;
	mov.f32 	%f142, %f141;
	@%p53 bra 	$L__BB1_21;
	mad.lo.s32 	%r135, %r80, %r137, %r1;
	shl.b32 	%r24, %r80, 2;
	and.b32  	%r127, %r21, -4;
	neg.s32 	%r134, %r127;
	mov.pred 	%p65, 0;
	mov.f32 	%f141, 0f00000000;
	mul.wide.s32 	%rd133, %r80, 4;
$L__BB1_20:
	selp.f32 	%f109, %f142, 0f00000000, %p65;
	selp.f32 	%f110, %f141, 0f00000000, %p65;
	mul.wide.s32 	%rd129, %r135, 4;
	add.s64 	%rd130, %rd3, %rd129;
	ld.global.nc.f32 	%f111, [%rd130];
	add.s64 	%rd131, %rd2, %rd129;
	ld.global.nc.f32 	%f112, [%rd131];
	add.f32 	%f113, %f111, %f109;
	fma.rn.f32 	%f114, %f111, %f112, %f110;
	setp.gt.f32 	%p56, %f113, 0f00000000;
	div.rn.f32 	%f115, %f114, %f113;
	selp.f32 	%f116, %f115, 0f7FFFFFFF, %p56;
	add.s64 	%rd132, %rd1, %rd129;
	st.global.f32 	[%rd132], %f116;
	add.s64 	%rd134, %rd130, %rd133;
	ld.global.nc.f32 	%f117, [%rd134];
	add.s64 	%rd135, %rd131, %rd133;
	ld.global.nc.f32 	%f118, [%rd135];
	add.f32 	%f119, %f117, %f113;
	fma.rn.f32 	%f120, %f117, %f118, %f114;
	setp.gt.f32 	%p57, %f119, 0f00000000;
	div.rn.f32 	%f121, %f120, %f119;
	selp.f32 	%f122, %f121, 0f7FFFFFFF, %p57;
	add.s64 	%rd136, %rd132, %rd133;
	st.global.f32 	[%rd136], %f122;
	add.s64 	%rd137, %rd134, %rd133;
	ld.global.nc.f32 	%f123, [%rd137];
	add.s64 	%rd138, %rd135, %rd133;
	ld.global.nc.f32 	%f124, [%rd138];
	add.f32 	%f125, %f123, %f119;
	fma.rn.f32 	%f126, %f123, %f124, %f120;
	setp.gt.f32 	%p58, %f125, 0f00000000;
	div.rn.f32 	%f127, %f126, %f125;
	selp.f32 	%f128, %f127, 0f7FFFFFFF, %p58;
	add.s64 	%rd139, %rd136, %rd133;
	st.global.f32 	[%rd139], %f128;
	add.s64 	%rd140, %rd137, %rd133;
	ld.global.nc.f32 	%f129, [%rd140];
	add.s64 	%rd141, %rd138, %rd133;
	ld.global.nc.f32 	%f130, [%rd141];
	add.f32 	%f142, %f129, %f125;
	fma.rn.f32 	%f141, %f129, %f130, %f126;
	setp.gt.f32 	%p59, %f142, 0f00000000;
	div.rn.f32 	%f131, %f141, %f142;
	selp.f32 	%f132, %f131, 0f7FFFFFFF, %p59;
	add.s64 	%rd142, %rd139, %rd133;
	st.global.f32 	[%rd142], %f132;
	add.s32 	%r137, %r137, 4;
	add.s32 	%r135, %r135, %r24;
	add.s32 	%r134, %r134, 4;
	setp.ne.s32 	%p60, %r134, 0;
	mov.pred 	%p65, -1;
	@%p60 bra 	$L__BB1_20;
$L__BB1_21:
	setp.eq.s32 	%p61, %r22, 0;
	@%p61 bra 	$L__BB1_51;
	mad.lo.s32 	%r139, %r137, %r80, %r1;
	neg.s32 	%r138, %r22;
$L__BB1_23:
	.pragma "nounroll";
	selp.f32 	%f133, %f142, 0f00000000, %p66;
	selp.f32 	%f134, %f141, 0f00000000, %p66;
	mul.wide.s32 	%rd143, %r139, 4;
	add.s64 	%rd144, %rd3, %rd143;
	ld.global.nc.f32 	%f135, [%rd144];
	add.s64 	%rd145, %rd2, %rd143;
	ld.global.nc.f32 	%f136, [%rd145];
	add.f32 	%f142, %f135, %f133;
	fma.rn.f32 	%f141, %f135, %f136, %f134;
	setp.gt.f32 	%p63, %f142, 0f00000000;
	div.rn.f32 	%f137, %f141, %f142;
	selp.f32 	%f138, %f137, 0f7FFFFFFF, %p63;
	add.s64 	%rd146, %rd1, %rd143;
	st.global.f32 	[%rd146], %f138;
	add.s32 	%r139, %r139, %r80;
	add.s32 	%r138, %r138, 1;
	setp.eq.s32 	%p64, %r138, 0;
	mov.pred 	%p66, -1;
	@%p64 bra 	$L__BB1_51;
	bra.uni 	$L__BB1_23;
$L__BB1_24:
	sub.s32 	%r39, %r81, %r137;
	and.b32  	%r40, %r39, 3;
	sub.s32 	%r114, %r137, %r81;
	setp.gt.u32 	%p39, %r114, -4;
	mov.b64 	%rd150, -9223372036854775808;
	mov.f32 	%f147, 0f00000000;
	mov.f32 	%f148, %f147;
	@%p39 bra 	$L__BB1_27;
	mad.lo.s32 	%r141, %r80, %r137, %r1;
	shl.b32 	%r42, %r80, 2;
	and.b32  	%r115, %r39, -4;
	neg.s32 	%r140, %r115;
	mov.b64 	%rd150, -9223372036854775808;
	mov.f32 	%f147, 0f00000000;
	mul.wide.s32 	%rd113, %r80, 4;
$L__BB1_26:
	mul.wide.s32 	%rd106, %r137, 4;
	add.s64 	%rd107, %rd4, %rd106;
	ld.global.nc.u32 	%r116, [%rd107];
	div.s32 	%r117, %r116, %r20;
	cvt.s64.s32 	%rd108, %r117;
	setp.eq.s64 	%p40, %rd150, %rd108;
	selp.f32 	%f71, %f148, 0f00000000, %p40;
	selp.f32 	%f72, %f147, 0f00000000, %p40;
	mul.wide.s32 	%rd109, %r141, 4;
	add.s64 	%rd110, %rd3, %rd109;
	ld.global.nc.f32 	%f73, [%rd110];
	add.s64 	%rd111, %rd2, %rd109;
	ld.global.nc.f32 	%f74, [%rd111];
	add.f32 	%f75, %f73, %f71;
	fma.rn.f32 	%f76, %f73, %f74, %f72;
	setp.gt.f32 	%p41, %f75, 0f00000000;
	div.rn.f32 	%f77, %f76, %f75;
	selp.f32 	%f78, %f77, 0f7FFFFFFF, %p41;
	add.s64 	%rd112, %rd1, %rd109;
	st.global.f32 	[%rd112], %f78;
	ld.global.nc.u32 	%r118, [%rd107+4];
	div.s32 	%r119, %r118, %r20;
	setp.eq.s32 	%p42, %r117, %r119;
	selp.f32 	%f79, %f75, 0f00000000, %p42;
	selp.f32 	%f80, %f76, 0f00000000, %p42;
	add.s64 	%rd114, %rd110, %rd113;
	ld.global.nc.f32 	%f81, [%rd114];
	add.s64 	%rd115, %rd111, %rd113;
	ld.global.nc.f32 	%f82, [%rd115];
	add.f32 	%f83, %f81, %f79;
	fma.rn.f32 	%f84, %f81, %f82, %f80;
	setp.gt.f32 	%p43, %f83, 0f00000000;
	div.rn.f32 	%f85, %f84, %f83;
	selp.f32 	%f86, %f85, 0f7FFFFFFF, %p43;
	add.s64 	%rd116, %rd112, %rd113;
	st.global.f32 	[%rd116], %f86;
	ld.global.nc.u32 	%r120, [%rd107+8];
	div.s32 	%r121, %r120, %r20;
	setp.eq.s32 	%p44, %r119, %r121;
	selp.f32 	%f87, %f83, 0f00000000, %p44;
	selp.f32 	%f88, %f84, 0f00000000, %p44;
	add.s64 	%rd117, %rd114, %rd113;
	ld.global.nc.f32 	%f89, [%rd117];
	add.s64 	%rd118, %rd115, %rd113;
	ld.global.nc.f32 	%f90, [%rd118];
	add.f32 	%f91, %f89, %f87;
	fma.rn.f32 	%f92, %f89, %f90, %f88;
	setp.gt.f32 	%p45, %f91, 0f00000000;
	div.rn.f32 	%f93, %f92, %f91;
	selp.f32 	%f94, %f93, 0f7FFFFFFF, %p45;
	add.s64 	%rd119, %rd116, %rd113;
	st.global.f32 	[%rd119], %f94;
	ld.global.nc.u32 	%r122, [%rd107+12];
	div.s32 	%r123, %r122, %r20;
	cvt.s64.s32 	%rd150, %r123;
	setp.eq.s32 	%p46, %r121, %r123;
	selp.f32 	%f95, %f91, 0f00000000, %p46;
	selp.f32 	%f96, %f92, 0f00000000, %p46;
	add.s64 	%rd120, %rd117, %rd113;
	ld.global.nc.f32 	%f97, [%rd120];
	add.s64 	%rd121, %rd118, %rd113;
	ld.global.nc.f32 	%f98, [%rd121];
	add.f32 	%f148, %f97, %f95;
	fma.rn.f32 	%f147, %f97, %f98, %f96;
	setp.gt.f32 	%p47, %f148, 0f00000000;
	div.rn.f32 	%f99, %f147, %f148;
	selp.f32 	%f100, %f99, 0f7FFFFFFF, %p47;
	add.s64 	%rd122, %rd119, %rd113;
	st.global.f32 	[%rd122], %f100;
	add.s32 	%r137, %r137, 4;
	add.s32 	%r141, %r141, %r42;
	add.s32 	%r140, %r140, 4;
	setp.ne.s32 	%p48, %r140, 0;
	@%p48 bra 	$L__BB1_26;
$L__BB1_27:
	setp.eq.s32 	%p49, %r40, 0;
	@%p49 bra 	$L__BB1_51;
	mad.lo.s32 	%r145, %r137, %r80, %r1;
	neg.s32 	%r144, %r40;
$L__BB1_29:
	.pragma "nounroll";
	mul.wide.s32 	%rd123, %r137, 4;
	add.s64 	%rd124, %rd4, %rd123;
	ld.global.nc.u32 	%r124, [%rd124];
	div.s32 	%r125, %r124, %r20;
	cvt.s64.s32 	%rd10, %r125;
	setp.eq.s64 	%p50, %rd150, %rd10;
	selp.f32 	%f101, %f148, 0f00000000, %p50;
	selp.f32 	%f102, %f147, 0f00000000, %p50;
	mul.wide.s32 	%rd125, %r145, 4;
	add.s64 	%rd126, %rd3, %rd125;
	ld.global.nc.f32 	%f103, [%rd126];
	add.s64 	%rd127, %rd2, %rd125;
	ld.global.nc.f32 	%f104, [%rd127];
	add.f32 	%f148, %f103, %f101;
	fma.rn.f32 	%f147, %f103, %f104, %f102;
	setp.gt.f32 	%p51, %f148, 0f00000000;
	div.rn.f32 	%f105, %f147, %f148;
	selp.f32 	%f106, %f105, 0f7FFFFFFF, %p51;
	add.s64 	%rd128, %rd1, %rd125;
	st.global.f32 	[%rd128], %f106;
	add.s32 	%r137, %r137, 1;
	add.s32 	%r145, %r145, %r80;
	add.s32 	%r144, %r144, 1;
	setp.eq.s32 	%p52, %r144, 0;
	mov.u64 	%rd150, %rd10;
	@%p52 bra 	$L__BB1_51;
	bra.uni 	$L__BB1_29;
$L__BB1_30:
	sub.s32 	%r59, %r81, %r137;
	and.b32  	%r60, %r59, 3;
	sub.s32 	%r96, %r137, %r81;
	setp.gt.u32 	%p19, %r96, -4;
	mov.b64 	%rd152, -9223372036854775808;
	mov.f32 	%f153, 0f00000000;
	mov.f32 	%f154, %f153;
	@%p19 bra 	$L__BB1_45;
	mad.lo.s32 	%r148, %r80, %r137, %r1;
	and.b32  	%r97, %r59, -4;
	neg.s32 	%r147, %r97;
	mov.b64 	%rd152, -9223372036854775808;
	mov.f32 	%f153, 0f00000000;
$L__BB1_32:
	ld.param.u64 	%rd147, [vwap_multi_series_one_param_f32_param_0];
	cvta.to.global.u64 	%rd78, %rd147;
	mul.wide.s32 	%rd79, %r137, 8;
	add.s64 	%rd12, %rd78, %rd79;
	ld.global.nc.u64 	%rd13, [%rd12];
	or.b64  	%rd80, %rd13, %rd5;
	and.b64  	%rd81, %rd80, -4294967296;
	setp.ne.s64 	%p20, %rd81, 0;
	@%p20 bra 	$L__BB1_34;
	cvt.u32.u64 	%r98, %rd5;
	cvt.u32.u64 	%r99, %rd13;
	div.u32 	%r100, %r99, %r98;
	cvt.u64.u32 	%rd153, %r100;
	bra.uni 	$L__BB1_35;
$L__BB1_34:
	div.s64 	%rd153, %rd13, %rd5;
$L__BB1_35:
	setp.eq.s64 	%p21, %rd153, %rd152;
	selp.f32 	%f39, %f154, 0f00000000, %p21;
	selp.f32 	%f40, %f153, 0f00000000, %p21;
	mul.wide.s32 	%rd82, %r148, 4;
	add.s64 	%rd83, %rd3, %rd82;
	ld.global.nc.f32 	%f41, [%rd83];
	add.s64 	%rd17, %rd2, %rd82;
	ld.global.nc.f32 	%f42, [%rd17];
	add.f32 	%f23, %f41, %f39;
	fma.rn.f32 	%f24, %f41, %f42, %f40;
	setp.gt.f32 	%p22, %f23, 0f00000000;
	div.rn.f32 	%f43, %f24, %f23;
	selp.f32 	%f44, %f43, 0f7FFFFFFF, %p22;
	add.s64 	%rd18, %rd1, %rd82;
	st.global.f32 	[%rd18], %f44;
	ld.global.nc.u64 	%rd19, [%rd12+8];
	or.b64  	%rd84, %rd19, %rd5;
	and.b64  	%rd85, %rd84, -4294967296;
	setp.ne.s64 	%p23, %rd85, 0;
	@%p23 bra 	$L__BB1_37;
	cvt.u32.u64 	%r101, %rd5;
	cvt.u32.u64 	%r102, %rd19;
	div.u32 	%r103, %r102, %r101;
	cvt.u64.u32 	%rd154, %r103;
	bra.uni 	$L__BB1_38;
$L__BB1_37:
	div.s64 	%rd154, %rd19, %rd5;
$L__BB1_38:
	setp.eq.s64 	%p24, %rd154, %rd153;
	selp.f32 	%f45, %f23, 0f00000000, %p24;
	selp.f32 	%f46, %f24, 0f00000000, %p24;
	mul.wide.s32 	%rd23, %r80, 4;
	mul.wide.s32 	%rd86, %r148, 4;
	add.s64 	%rd87, %rd3, %rd86;
	add.s64 	%rd24, %rd87, %rd23;
	ld.global.nc.f32 	%f47, [%rd24];
	add.s64 	%rd25, %rd17, %rd23;
	ld.global.nc.f32 	%f48, [%rd25];
	add.f32 	%f25, %f47, %f45;
	fma.rn.f32 	%f26, %f47, %f48, %f46;
	setp.gt.f32 	%p25, %f25, 0f00000000;
	div.rn.f32 	%f49, %f26, %f25;
	selp.f32 	%f50, %f49, 0f7FFFFFFF, %p25;
	add.s64 	%rd26, %rd18, %rd23;
	st.global.f32 	[%rd26], %f50;
	ld.global.nc.u64 	%rd27, [%rd12+16];
	or.b64  	%rd88, %rd27, %rd5;
	and.b64  	%rd89, %rd88, -4294967296;
	setp.ne.s64 	%p26, %rd89, 0;
	@%p26 bra 	$L__BB1_40;
	cvt.u32.u64 	%r104, %rd5;
	cvt.u32.u64 	%r105, %rd27;
	div.u32 	%r106, %r105, %r104;
	cvt.u64.u32 	%rd155, %r106;
	bra.uni 	$L__BB1_41;
$L__BB1_40:
	div.s64 	%rd155, %rd27, %rd5;
$L__BB1_41:
	setp.eq.s64 	%p27, %rd155, %rd154;
	selp.f32 	%f51, %f25, 0f00000000, %p27;
	selp.f32 	%f52, %f26, 0f00000000, %p27;
	add.s64 	%rd31, %rd24, %rd23;
	ld.global.nc.f32 	%f53, [%rd31];
	add.s64 	%rd32, %rd25, %rd23;
	ld.global.nc.f32 	%f54, [%rd32];
	add.f32 	%f27, %f53, %f51;
	fma.rn.f32 	%f28, %f53, %f54, %f52;
	setp.gt.f32 	%p28, %f27, 0f00000000;
	div.rn.f32 	%f55, %f28, %f27;
	selp.f32 	%f56, %f55, 0f7FFFFFFF, %p28;
	add.s64 	%rd33, %rd26, %rd23;
	st.global.f32 	[%rd33], %f56;
	ld.global.nc.u64 	%rd34, [%rd12+24];
	or.b64  	%rd90, %rd34, %rd5;
	and.b64  	%rd91, %rd90, -4294967296;
	setp.ne.s64 	%p29, %rd91, 0;
	@%p29 bra 	$L__BB1_43;
	cvt.u32.u64 	%r107, %rd5;
	cvt.u32.u64 	%r108, %rd34;
	div.u32 	%r109, %r108, %r107;
	cvt.u64.u32 	%rd152, %r109;
	bra.uni 	$L__BB1_44;
$L__BB1_43:
	div.s64 	%rd152, %rd34, %rd5;
$L__BB1_44:
	setp.eq.s64 	%p30, %rd152, %rd155;
	selp.f32 	%f57, %f27, 0f00000000, %p30;
	selp.f32 	%f58, %f28, 0f00000000, %p30;
	add.s64 	%rd92, %rd31, %rd23;
	ld.global.nc.f32 	%f59, [%rd92];
	add.s64 	%rd93, %rd32, %rd23;
	ld.global.nc.f32 	%f60, [%rd93];
	add.f32 	%f154, %f59, %f57;
	fma.rn.f32 	%f153, %f59, %f60, %f58;
	setp.gt.f32 	%p31, %f154, 0f00000000;
	div.rn.f32 	%f61, %f153, %f154;
	selp.f32 	%f62, %f61, 0f7FFFFFFF, %p31;
	add.s64 	%rd94, %rd33, %rd23;
	st.global.f32 	[%rd94], %f62;
	add.s32 	%r137, %r137, 4;
	shl.b32 	%r110, %r80, 2;
	add.s32 	%r148, %r148, %r110;
	add.s32 	%r147, %r147, 4;
	setp.ne.s32 	%p32, %r147, 0;
	@%p32 bra 	$L__BB1_32;
$L__BB1_45:
	setp.eq.s32 	%p33, %r60, 0;
	@%p33 bra 	$L__BB1_51;
	mad.lo.s32 	%r152, %r137, %r80, %r1;
	neg.s32 	%r151, %r60;
$L__BB1_47:
	.pragma "nounroll";
	ld.param.u64 	%rd148, [vwap_multi_series_one_param_f32_param_0];
	mul.wide.s32 	%rd95, %r137, 8;
	cvta.to.global.u64 	%rd96, %rd148;
	add.s64 	%rd97, %rd96, %rd95;
	ld.global.nc.u64 	%rd40, [%rd97];
	or.b64  	%rd98, %rd40, %rd5;
	and.b64  	%rd99, %rd98, -4294967296;
	setp.ne.s64 	%p34, %rd99, 0;
	@%p34 bra 	$L__BB1_49;
	cvt.u32.u64 	%r111, %rd5;
	cvt.u32.u64 	%r112, %rd40;
	div.u32 	%r113, %r112, %r111;
	cvt.u64.u32 	%rd159, %r113;
	bra.uni 	$L__BB1_50;
$L__BB1_49:
	div.s64 	%rd159, %rd40, %rd5;
$L__BB1_50:
	setp.eq.s64 	%p35, %rd159, %rd152;
	selp.f32 	%f63, %f154, 0f00000000, %p35;
	selp.f32 	%f64, %f153, 0f00000000, %p35;
	mul.wide.s32 	%rd100, %r152, 4;
	add.s64 	%rd101, %rd3, %rd100;
	ld.global.nc.f32 	%f65, [%rd101];
	add.s64 	%rd102, %rd2, %rd100;
	ld.global.nc.f32 	%f66, [%rd102];
	add.f32 	%f154, %f65, %f63;
	fma.rn.f32 	%f153, %f65, %f66, %f64;
	setp.gt.f32 	%p36, %f154, 0f00000000;
	div.rn.f32 	%f67, %f153, %f154;
	selp.f32 	%f68, %f67, 0f7FFFFFFF, %p36;
	add.s64 	%rd103, %rd1, %rd100;
	st.global.f32 	[%rd103], %f68;
	add.s32 	%r137, %r137, 1;
	add.s32 	%r152, %r152, %r80;
	add.s32 	%r151, %r151, 1;
	setp.ne.s32 	%p37, %r151, 0;
	mov.u64 	%rd152, %rd159;
	@%p37 bra 	$L__BB1_47;
$L__BB1_51:
	ret;

}


// ===== COMPILED SASS (sm_100) =====

	.target	sm_100

	.elftype	@"ET_EXEC"


//--------------------- .note.nv.tkinfo           --------------------------
	.section	.note.nv.tkinfo,"",@"SHT_NOTE"
	.sectionflags	@"SHF_NOTE_NV_TKINFO"
	.tkinfo
        /*0018*/ 	.word	0x00000002
        /*0030*/ 	.string	""
        /*0030*/ 	.string	"ptxas"
        /*0030*/ 	.string	"Cuda compilation tools, release 13.0, V13.0.88"
        /*0030*/ 	.string	"Build cuda_13.0.r13.0/compiler.36424714_0"
        /*0030*/ 	.string	"-arch sm_100 -m 64 "



//--------------------- .note.nv.cuinfo           --------------------------
	.section	.note.nv.cuinfo,"",@"SHT_NOTE"
	.sectionflags	@"SHF_NOTE_NV_CUINFO"
        /*0018*/ 	.short	0x0002
        /*001a*/ 	.short	0x0064
        /*001c*/ 	.short	0x0082
	.zero		2


//--------------------- .nv.info                  --------------------------
	.section	.nv.info,"",@"SHT_CUDA_INFO"
	.align	4


	//----- nvinfo : EIATTR_REGCOUNT
	.align		4
        /*0000*/ 	.byte	0x04, 0x2f
        /*0002*/ 	.short	(.L_1 - .L_0)
	.align		4
.L_0:
        /*0004*/ 	.word	index@(vwap_batch_f32)
        /*0008*/ 	.word	0x0000002a


	//----- nvinfo : EIATTR_FRAME_SIZE
	.align		4
.L_1:
        /*000c*/ 	.byte	0x04, 0x11
        /*000e*/ 	.short	(.L_3 - .L_2)
	.align		4
.L_2:
        /*0010*/ 	.word	index@($__internal_3_$__cuda_sm3x_div_rn_noftz_f32_slowpath)
        /*0014*/ 	.word	0x00000000


	//----- nvinfo : EIATTR_FRAME_SIZE
	.align		4
.L_3:
        /*0018*/ 	.byte	0x04, 0x11
        /*001a*/ 	.short	(.L_5 - .L_4)
	.align		4
.L_4:
        /*001c*/ 	.word	index@($__internal_2_$__cuda_sm20_div_s64)
        /*0020*/ 	.word	0x00000000


	//----- nvinfo : EIATTR_FRAME_SIZE
	.align		4
.L_5:
        /*0024*/ 	.byte	0x04, 0x11
        /*0026*/ 	.short	(.L_7 - .L_6)
	.align		4
.L_6:
        /*0028*/ 	.word	index@(vwap_batch_f32)
        /*002c*/ 	.word	0x00000000


	//----- nvinfo : EIATTR_REGCOUNT
	.align		4
.L_7:
        /*0030*/ 	.byte	0x04, 0x2f
        /*0032*/ 	.short	(.L_9 - .L_8)
	.align		4
.L_8:
        /*0034*/ 	.word	index@(vwap_multi_series_one_param_f32)
        /*0038*/ 	.word	0x00000034


	//----- nvinfo : EIATTR_FRAME_SIZE
	.align		4
.L_9:
        /*003c*/ 	.byte	0x04, 0x11
        /*003e*/ 	.short	(.L_11 - .L_10)
	.align		4
.L_10:
        /*0040*/ 	.word	index@($__internal_1_$__cuda_sm3x_div_rn_noftz_f32_slowpath)
        /*0044*/ 	.word	0x00000000


	//----- nvinfo : EIATTR_FRAME_SIZE
	.align		4
.L_11:
        /*0048*/ 	.byte	0x04, 0x11
        /*004a*/ 	.short	(.L_13 - .L_12)
	.align		4
.L_12:
        /*004c*/ 	.word	index@($__internal_0_$__cuda_sm20_div_s64)
        /*0050*/ 	.word	0x00000000


	//----- nvinfo : EIATTR_FRAME_SIZE
	.align		4
.L_13:
        /*0054*/ 	.byte	0x04, 0x11
        /*0056*/ 	.short	(.L_15 - .L_14)
	.align		4
.L_14:
        /*0058*/ 	.word	index@(vwap_multi_series_one_param_f32)
        /*005c*/ 	.word	0x00000000


	//----- nvinfo : EIATTR_MIN_STACK_SIZE
	.align		4
.L_15:
        /*0060*/ 	.byte	0x04, 0x12
        /*0062*/ 	.short	(.L_17 - .L_16)
	.align		4
.L_16:
        /*0064*/ 	.word	index@(vwap_multi_series_one_param_f32)
        /*0068*/ 	.word	0x00000000


	//----- nvinfo : EIATTR_MIN_STACK_SIZE
	.align		4
.L_17:
        /*006c*/ 	.byte	0x04, 0x12
        /*006e*/ 	.short	(.L_19 - .L_18)
	.align		4
.L_18:
        /*0070*/ 	.word	index@(vwap_batch_f32)
        /*0074*/ 	.word	0x00000000
.L_19:


//--------------------- .nv.compat                --------------------------
	.section	.nv.compat,"",@"SHT_CUDA_COMPAT_INFO"
	.align	4
        /*0000*/ 	.byte	0x02, 0x09, 0x00, 0x00, 0x02, 0x02, 0x01, 0x00, 0x02, 0x05, 0x05, 0x00, 0x03, 0x07, 0x01, 0x01
        /*0010*/ 	.byte	0x02, 0x03, 0x00, 0x00, 0x02, 0x06, 0x01, 0x00, 0x04, 0x0b, 0x08, 0x00, 0x01, 0x00, 0x00, 0x00
        /*0020*/ 	.byte	0x00, 0x00, 0x00, 0x00


//--------------------- .nv.info.vwap_multi_series_one_param_f32 --------------------------
	.section	.nv.info.vwap_multi_series_one_param_f32,"",@"SHT_CUDA_INFO"
	.sectionflags	@""
	.align	4


	//----- nvinfo : EIATTR_CUDA_API_VERSION
	.align		4
        /*0000*/ 	.byte	0x04, 0x37
        /*0002*/ 	.short	(.L_21 - .L_20)
.L_20:
        /*0004*/ 	.word	0x00000082


	//----- nvinfo : EIATTR_KPARAM_INFO
	.align		4
.L_21:
        /*0008*/ 	.byte	0x04, 0x17
        /*000a*/ 	.short	(.L_23 - .L_22)
.L_22:
        /*000c*/ 	.word	0x00000000
        /*0010*/ 	.short	0x000a
        /*0012*/ 	.short	0x0040
        /*0014*/ 	.byte	0x00, 0xf5, 0x21, 0x00


	//----- nvinfo : EIATTR_KPARAM_INFO
	.align		4
.L_23:
        /*0018*/ 	.byte	0x04, 0x17
        /*001a*/ 	.short	(.L_25 - .L_24)
.L_24:
        /*001c*/ 	.word	0x00000000
        /*0020*/ 	.short	0x0009
        /*0022*/ 	.short	0x003c
        /*0024*/ 	.byte	0x00, 0xf0, 0x11, 0x00


	//----- nvinfo : EIATTR_KPARAM_INFO
	.align		4
.L_25:
        /*0028*/ 	.byte	0x04, 0x17
        /*002a*/ 	.short	(.L_27 - .L_26)
.L_26:
        /*002c*/ 	.word	0x00000000
        /*0030*/ 	.short	0x0008
        /*0032*/ 	.short	0x0038
        /*0034*/ 	.byte	0x00, 0xf0, 0x11, 0x00


	//----- nvinfo : EIATTR_KPARAM_INFO
	.align		4
.L_27:
        /*0038*/ 	.byte	0x04, 0x17
        /*003a*/ 	.short	(.L_29 - .L_28)
.L_28:
        /*003c*/ 	.word	0x00000000
        /*0040*/ 	.short	0x0007
        /*0042*/ 	.short	0x0030
        /*0044*/ 	.byte	0x00, 0xf5, 0x21, 0x00


	//----- nvinfo : EIATTR_KPARAM_INFO
	.align		4
.L_29:
        /*0048*/ 	.byte	0x04, 0x17
        /*004a*/ 	.short	(.L_31 - .L_30)
.L_30:
        /*004c*/ 	.word	0x00000000
        /*0050*/ 	.short	0x0006
        /*0052*/ 	.short	0x0028
        /*0054*/ 	.byte	0x00, 0xf5, 0x21, 0x00


	//----- nvinfo : EIATTR_KPARAM_INFO
	.align		4
.L_31:
        /*0058*/ 	.byte	0x04, 0x17
        /*005a*/ 	.short	(.L_33 - .L_32)
.L_32:
        /*005c*/ 	.word	0x00000000
        /*0060*/ 	.short	0x0005
        /*0062*/ 	.short	0x0020
        /*0064*/ 	.byte	0x00, 0xf0, 0x21, 0x00


	//----- nvinfo : EIATTR_KPARAM_INFO
	.align		4
.L_33:
        /*0068*/ 	.byte	0x04, 0x17
        /*006a*/ 	.short	(.L_35 - .L_34)
.L_34:
        /*006c*/ 	.word	0x00000000
        /*0070*/ 	.short	0x0004
        /*0072*/ 	.short	0x001c
        /*0074*/ 	.byte	0x00, 0xf0, 0x11, 0x00


	//----- nvinfo : EIATTR_KPARAM_INFO
	.align		4
.L_35:
        /*0078*/ 	.byte	0x04, 0x17
        /*007a*/ 	.short	(.L_37 - .L_36)
.L_36:
        /*007c*/ 	.word	0x00000000
        /*0080*/ 	.short	0x0003
        /*0082*/ 	.short	0x0018
        /*0084*/ 	.byte	0x00, 0xf0, 0x11, 0x00


	//----- nvinfo : EIATTR_KPARAM_INFO
	.align		4
.L_37:
        /*0088*/ 	.byte	0x04, 0x17
        /*008a*/ 	.short	(.L_39 - .L_38)
.L_38:
        /*008c*/ 	.word	0x00000000
        /*0090*/ 	.short	0x0002
        /*0092*/ 	.short	0x0010
        /*0094*/ 	.byte	0x00, 0xf5, 0x21, 0x00


	//----- nvinfo : EIATTR_KPARAM_INFO
	.align		4
.L_39:
        /*0098*/ 	.byte	0x04, 0x17
        /*009a*/ 	.short	(.L_41 - .L_40)
.L_40:
        /*009c*/ 	.word	0x00000000
        /*00a0*/ 	.short	0x0001
        /*00a2*/ 	.short	0x0008
        /*00a4*/ 	.byte	0x00, 0xf5, 0x21, 0x00


	//----- nvinfo : EIATTR_KPARAM_INFO
	.align		4
.L_41:
        /*00a8*/ 	.byte	0x04, 0x17
        /*00aa*/ 	.short	(.L_43 - .L_42)
.L_42:
        /*00ac*/ 	.word	0x00000000
        /*00b0*/ 	.short	0x0000
        /*00b2*/ 	.short	0x0000
        /*00b4*/ 	.byte	0x00, 0xf5, 0x21, 0x00


	//----- nvinfo : EIATTR_SPARSE_MMA_MASK
	.align		4
.L_43:
        /*00b8*/ 	.byte	0x03, 0x50
        /*00ba*/ 	.short	0x0000


	//----- nvinfo : EIATTR_MAXREG_COUNT
	.align		4
        /*00bc*/ 	.byte	0x03, 0x1b
        /*00be*/ 	.short	0x00ff


	//----- nvinfo : EIATTR_MERCURY_ISA_VERSION
	.align		4
        /*00c0*/ 	.byte	0x03, 0x5f
        /*00c2*/ 	.short	0x0101


	//----- nvinfo : EIATTR_VRC_CTA_INIT_COUNT
	.align		4
        /*00c4*/ 	.byte	0x02, 0x4a
	.zero		1
	.zero		1


	//----- nvinfo : EIATTR_EXIT_INSTR_OFFSETS
	.align		4
        /*00c8*/ 	.byte	0x04, 0x1c
        /*00ca*/ 	.short	(.L_45 - .L_44)


	//   ....[0]....
.L_44:
        /*00cc*/ 	.word	0x00000080


	//   ....[1]....
        /*00d0*/ 	.word	0x000005e0


	//   ....[2]....
        /*00d4*/ 	.word	0x00000e50


	//   ....[3]....
        /*00d8*/ 	.word	0x00001090


	//   ....[4]....
        /*00dc*/ 	.word	0x000020d0


	//   ....[5]....
        /*00e0*/ 	.word	0x00002510


	//   ....[6]....
        /*00e4*/ 	.word	0x00003700


	//   ....[7]....
        /*00e8*/ 	.word	0x00003bd0


	//----- nvinfo : EIATTR_CRS_STACK_SIZE
	.align		4
.L_45:
        /*00ec*/ 	.byte	0x04, 0x1e
        /*00ee*/ 	.short	(.L_47 - .L_46)
.L_46:
        /*00f0*/ 	.word	0x00000000


	//----- nvinfo : EIATTR_CBANK_PARAM_SIZE
	.align		4
.L_47:
        /*00f4*/ 	.byte	0x03, 0x19
        /*00f6*/ 	.short	0x0048


	//----- nvinfo : EIATTR_PARAM_CBANK
	.align		4
        /*00f8*/ 	.byte	0x04, 0x0a
        /*00fa*/ 	.short	(.L_49 - .L_48)
	.align		4
.L_48:
        /*00fc*/ 	.word	index@(.nv.constant0.vwap_multi_series_one_param_f32)
        /*0100*/ 	.short	0x0380
        /*0102*/ 	.short	0x0048


	//----- nvinfo : EIATTR_SW_WAR
	.align		4
.L_49:
        /*0104*/ 	.byte	0x04, 0x36
        /*0106*/ 	.short	(.L_51 - .L_50)
.L_50:
        /*0108*/ 	.word	0x00000008
.L_51:


//--------------------- .nv.info.vwap_batch_f32   --------------------------
	.section	.nv.info.vwap_batch_f32,"",@"SHT_CUDA_INFO"
	.sectionflags	@""
	.align	4


	//----- nvinfo : EIATTR_CUDA_API_VERSION
	.align		4
        /*0000*/ 	.byte	0x04, 0x37
        /*0002*/ 	.short	(.L_53 - .L_52)
.L_52:
        /*0004*/ 	.word	0x00000082


	//----- nvinfo : EIATTR_KPARAM_INFO
	.align		4
.L_53:
        /*0008*/ 	.byte	0x04, 0x17
        /*000a*/ 	.short	(.L_55 - .L_54)
.L_54:
        /*000c*/ 	.word	0x00000000
        /*0010*/ 	.short	0x000a
        /*0012*/ 	.short	0x0048
        /*0014*/ 	.byte	0x00, 0xf5, 0x21, 0x00


	//----- nvinfo : EIATTR_KPARAM_INFO
	.align		4
.L_55:
        /*0018*/ 	.byte	0x04, 0x17
        /*001a*/ 	.short	(.L_57 - .L_56)
.L_56:
        /*001c*/ 	.word	0x00000000
        /*0020*/ 	.short	0x0009
        /*0022*/ 	.short	0x0044
        /*0024*/ 	.byte	0x00, 0xf0, 0x11, 0x00


	//----- nvinfo : EIATTR_KPARAM_INFO
	.align		4
.L_57:
        /*0028*/ 	.byte	0x04, 0x17
        /*002a*/ 	.short	(.L_59 - .L_58)
.L_58:
        /*002c*/ 	.word	0x00000000
        /*0030*/ 	.short	0x0008
        /*0032*/ 	.short	0x0040
        /*0034*/ 	.byte	0x00, 0xf0, 0x11, 0x00


	//----- nvinfo : EIATTR_KPARAM_INFO
	.align		4
.L_59:
        /*0038*/ 	.byte	0x04, 0x17
        /*003a*/ 	.short	(.L_61 - .L_60)
.L_60:
        /*003c*/ 	.word	0x00000000
        /*0040*/ 	.short	0x0007
        /*0042*/ 	.short	0x0038
        /*0044*/ 	.byte	0x00, 0xf5, 0x21, 0x00


	//----- nvinfo : EIATTR_KPARAM_INFO
	.align		4
.L_61:
        /*0048*/ 	.byte	0x04, 0x17
        /*004a*/ 	.short	(.L_63 - .L_62)
.L_62:
        /*004c*/ 	.word	0x00000000
        /*0050*/ 	.short	0x0006
        /*0052*/ 	.short	0x0030
        /*0054*/ 	.byte	0x00, 0xf5, 0x21, 0x00


	//----- nvinfo : EIATTR_KPARAM_INFO
	.align		4
.L_63:
        /*0058*/ 	.byte	0x04, 0x17
        /*005a*/ 	.short	(.L_65 - .L_64)
.L_64:
        /*005c*/ 	.word	0x00000000
        /*0060*/ 	.short	0x0005
        /*0062*/ 	.short	0x0028
        /*0064*/ 	.byte	0x00, 0xf5, 0x21, 0x00


	//----- nvinfo : EIATTR_KPARAM_INFO
	.align		4
.L_65:
        /*0068*/ 	.byte	0x04, 0x17
        /*006a*/ 	.short	(.L_67 - .L_66)
.L_66:
        /*006c*/ 	.word	0x00000000
        /*0070*/ 	.short	0x0004
        /*0072*/ 	.short	0x0020
        /*0074*/ 	.byte	0x00, 0xf5, 0x21, 0x00


	//----- nvinfo : EIATTR_KPARAM_INFO
	.align		4
.L_67:
        /*0078*/ 	.byte	0x04, 0x17
        /*007a*/ 	.short	(.L_69 - .L_68)
.L_68:
        /*007c*/ 	.word	0x00000000
        /*0080*/ 	.short	0x0003
        /*0082*/ 	.short	0x0018
        /*0084*/ 	.byte	0x00, 0xf5, 0x21, 0x00


	//----- nvinfo : EIATTR_KPARAM_INFO
	.align		4
.L_69:
        /*0088*/ 	.byte	0x04, 0x17
        /*008a*/ 	.short	(.L_71 - .L_70)
.L_70:
        /*008c*/ 	.word	0x00000000
        /*0090*/ 	.short	0x0002
        /*0092*/ 	.short	0x0010
        /*0094*/ 	.byte	0x00, 0xf5, 0x21, 0x00


	//----- nvinfo : EIATTR_KPARAM_INFO
	.align		4
.L_71:
        /*0098*/ 	.byte	0x04, 0x17
        /*009a*/ 	.short	(.L_73 - .L_72)
.L_72:
        /*009c*/ 	.word	0x00000000
        /*00a0*/ 	.short	0x0001
        /*00a2*/ 	.short	0x0008
        /*00a4*/ 	.byte	0x00, 0xf5, 0x21, 0x00


	//----- nvinfo : EIATTR_KPARAM_INFO
	.align		4
.L_73:
        /*00a8*/ 	.byte	0x04, 0x17
        /*00aa*/ 	.short	(.L_75 - .L_74)
.L_74:
        /*00ac*/ 	.word	0x00000000
        /*00b0*/ 	.short	0x0000
        /*00b2*/ 	.short	0x0000
        /*00b4*/ 	.byte	0x00, 0xf5, 0x21, 0x00


	//----- nvinfo : EIATTR_SPARSE_MMA_MASK
	.align		4
.L_75:
        /*00b8*/ 	.byte	0x03, 0x50
        /*00ba*/ 	.short	0x0000


	//----- nvinfo : EIATTR_MAXREG_COUNT
	.align		4
        /*00bc*/ 	.byte	0x03, 0x1b
        /*00be*/ 	.short	0x00ff


	//----- nvinfo : EIATTR_MERCURY_ISA_VERSION
	.align		4
        /*00c0*/ 	.byte	0x03, 0x5f
        /*00c2*/ 	.short	0x0101


	//----- nvinfo : EIATTR_VRC_CTA_INIT_COUNT
	.align		4
        /*00c4*/ 	.byte	0x02, 0x4a
	.zero		1
	.zero		1


	//----- nvinfo : EIATTR_EXIT_INSTR_OFFSETS
	.align		4
        /*00c8*/ 	.byte	0x04, 0x1c
        /*00ca*/ 	.short	(.L_77 - .L_76)


	//   ....[0]....
.L_76:
        /*00cc*/ 	.word	0x00000070


	//   ....[1]....
        /*00d0*/ 	.word	0x00000180


	//   ....[2]....
        /*00d4*/ 	.word	0x00000340


	//   ....[3]....
        /*00d8*/ 	.word	0x00000430


	//   ....[4]....
        /*00dc*/ 	.word	0x000004f0


	//   ....[5]....
        /*00e0*/ 	.word	0x00000550


	//   ....[6]....
        /*00e4*/ 	.word	0x000009e0


	//   ....[7]....
        /*00e8*/ 	.word	0x00001bd0


	//   ....[8]....
        /*00ec*/ 	.word	0x000020c0


	//   ....[9]....
        /*00f0*/ 	.word	0x000039e0


	//   ....[10]....
        /*00f4*/ 	.word	0x00004100


	//----- nvinfo : EIATTR_CRS_STACK_SIZE
	.align		4
.L_77:
        /*00f8*/ 	.byte	0x04, 0x1e
        /*00fa*/ 	.short	(.L_79 - .L_78)
.L_78:
        /*00fc*/ 	.word	0x00000000


	//----- nvinfo : EIATTR_CBANK_PARAM_SIZE
	.align		4
.L_79:
        /*0100*/ 	.byte	0x03, 0x19
        /*0102*/ 	.short	0x0050


	//----- nvinfo : EIATTR_PARAM_CBANK
	.align		4
        /*0104*/ 	.byte	0x04, 0x0a
        /*0106*/ 	.short	(.L_81 - .L_80)
	.align		4
.L_80:
        /*0108*/ 	.word	index@(.nv.constant0.vwap_batch_f32)
        /*010c*/ 	.short	0x0380
        /*010e*/ 	.short	0x0050


	//----- nvinfo : EIATTR_SW_WAR
	.align		4
.L_81:
        /*0110*/ 	.byte	0x04, 0x36
        /*0112*/ 	.short	(.L_83 - .L_82)
.L_82:
        /*0114*/ 	.word	0x00000008
.L_83:


//--------------------- .nv.callgraph             --------------------------
	.section	.nv.callgraph,"",@"SHT_CUDA_CALLGRAPH"
	.align	4
	.sectionentsize	8
	.align		4
        /*0000*/ 	.word	0x00000000
	.align		4
        /*0004*/ 	.word	0xffffffff
	.align		4
        /*0008*/ 	.word	0x00000000
	.align		4
        /*000c*/ 	.word	0xfffffffe
	.align		4
        /*0010*/ 	.word	0x00000000
	.align		4
        /*0014*/ 	.word	0xfffffffd
	.align		4
        /*0018*/ 	.word	0x00000000
	.align		4
        /*001c*/ 	.word	0xfffffffc


//--------------------- .text.vwap_multi_series_one_param_f32 --------------------------
	.section	.text.vwap_multi_series_one_param_f32,"ax",@progbits
	.align	128
        .global         vwap_multi_series_one_param_f32
        .type           vwap_multi_series_one_param_f32,@function
        .size           vwap_multi_series_one_param_f32,(.L_x_168 - vwap_multi_series_one_param_f32)
        .other          vwap_multi_series_one_param_f32,@"STO_CUDA_ENTRY STV_DEFAULT"
vwap_multi_series_one_param_f32:
.text.vwap_multi_series_one_param_f32:
[----:B------:R-:W-:Y:S01]  /*0000*/  LDC R1, c[0x0][0x37c] ;  /* 0x0000df00ff017b82 */ /* 0x000fe20000000800 */
[----:B------:R-:W0:Y:S07]  /*0010*/  S2R R0, SR_TID.X ;  /* 0x0000000000007919 */ /* 0x000e2e0000002100 */
[----:B------:R-:W0:Y:S01]  /*0020*/  S2UR UR4, SR_CTAID.X ;  /* 0x00000000000479c3 */ /* 0x000e220000002500 */
[----:B------:R-:W1:Y:S07]  /*0030*/  LDCU UR5, c[0x0][0x3b8] ;  /* 0x00007700ff0577ac */ /* 0x000e6e0008000800 */
[----:B------:R-:W0:Y:S02]  /*0040*/  LDC R9, c[0x0][0x360] ;  /* 0x0000d800ff097b82 */ /* 0x000e240000000800 */
[----:B0-----:R-:W-:-:S02]  /*0050*/  IMAD R9, R9, UR4, R0 ;  /* 0x0000000409097c24 */ /* 0x001fc4000f8e0200 */
[----:B-1----:R-:W-:-:S05]  /*0060*/  IMAD.U32 R0, RZ, RZ, UR5 ;  /* 0x00000005ff007e24 */ /* 0x002fca000f8e00ff */
[----:B------:R-:W-:-:S13]  /*0070*/  ISETP.GE.AND P0, PT, R9, R0, PT ;  /* 0x000000000900720c */ /* 0x000fda0003f06270 */
[----:B------:R-:W-:Y:S05]  /*0080*/  @P0 EXIT ;  /* 0x000000000000094d */ /* 0x000fea0003800000 */
[----:B------:R-:W0:Y:S01]  /*0090*/  LDCU.64 UR4, c[0x0][0x3a8] ;  /* 0x00007500ff0477ac */ /* 0x000e220008000a00 */
[----:B------:R-:W-:Y:S01]  /*00a0*/  IMAD.MOV.U32 R2, RZ, RZ, RZ ;  /* 0x000000ffff027224 */ /* 0x000fe200078e00ff */
[----:B------:R-:W1:Y:S01]  /*00b0*/  LDCU UR8, c[0x0][0x3bc] ;  /* 0x00007780ff0877ac */ /* 0x000e620008000800 */
[----:B------:R-:W2:Y:S01]  /*00c0*/  LDCU.64 UR6, c[0x0][0x358] ;  /* 0x00006b00ff0677ac */ /* 0x000ea20008000a00 */
[----:B0-----:R-:W-:-:S04]  /*00d0*/  UISETP.NE.U32.AND UP0, UPT, UR4, URZ, UPT ;  /* 0x000000ff0400728c */ /* 0x001fc8000bf05070 */
[----:B------:R-:W-:-:S09]  /*00e0*/  UISETP.NE.AND.EX UP0, UPT, UR5, URZ, UPT, UP0 ;  /* 0x000000ff0500728c */ /* 0x000fd2000bf05300 */
[----:B-12---:R-:W-:Y:S05]  /*00f0*/  BRA.U !UP0, `(.L_x_0) ;  /* 0x00000001080c7547 */ /* 0x006fea000b800000 */
[----:B------:R-:W0:Y:S02]  /*0100*/  LDC.64 R2, c[0x0][0x3a8] ;  /* 0x0000ea00ff027b82 */ /* 0x000e240000000a00 */
[----:B0-----:R-:W-:-:S06]  /*0110*/  IMAD.WIDE R2, R9, 0x4, R2 ;  /* 0x0000000409027825 */ /* 0x001fcc00078e0202 */
[----:B------:R0:W5:Y:S02]  /*0120*/  LDG.E.CONSTANT R2, desc[UR6][R2.64] ;  /* 0x0000000602027981 */ /* 0x000164000c1e9900 */
.L_x_0:
[----:B-----5:R-:W-:Y:S01]  /*0130*/  VIMNMX R2, PT, PT, RZ, R2, !PT ;  /* 0x00000002ff027248 */ /* 0x020fe20007fe0100 */
[----:B------:R-:W-:Y:S03]  /*0140*/  BSSY.RECONVERGENT B0, `(.L_x_1) ;  /* 0x0000048000007945 */ /* 0x000fe60003800200 */
[----:B------:R-:W-:-:S04]  /*0150*/  VIMNMX R8, PT, PT, R2, UR8, PT ;  /* 0x0000000802087c48 */ /* 0x000fc8000bfe0100 */
[----:B------:R-:W-:-:S13]  /*0160*/  ISETP.GE.AND P0, PT, R8, 0x1, PT ;  /* 0x000000010800780c */ /* 0x000fda0003f06270 */
[----:B------:R-:W-:Y:S05]  /*0170*/  @!P0 BRA `(.L_x_2) ;  /* 0x0000000400108947 */ /* 0x000fea0003800000 */
[C---:B------:R-:W-:Y:S01]  /*0180*/  ISETP.GE.U32.AND P0, PT, R8.reuse, 0x8, PT ;  /* 0x000000080800780c */ /* 0x040fe20003f06070 */
[----:B------:R-:W-:Y:S01]  /*0190*/  BSSY.RECONVERGENT B1, `(.L_x_3) ;  /* 0x000001e000017945 */ /* 0x000fe20003800200 */
[----:B------:R-:W-:Y:S01]  /*01a0*/  LOP3.LUT R26, R8, 0x7, RZ, 0xc0, !PT ;  /* 0x00000007081a7812 */ /* 0x000fe200078ec0ff */
[----:B0-----:R-:W-:-:S03]  /*01b0*/  HFMA2 R3, -RZ, RZ, 0, 0 ;  /* 0x00000000ff037431 */ /* 0x001fc600000001ff */
[----:B------:R-:W-:-:S07]  /*01c0*/  ISETP.NE.AND P1, PT, R26, RZ, PT ;  /* 0x000000ff1a00720c */ /* 0x000fce0003f25270 */
[----:B------:R-:W-:Y:S06]  /*01d0*/  @!P0 BRA `(.L_x_4) ;  /* 0x0000000000648947 */ /* 0x000fec0003800000 */
[----:B------:R-:W0:Y:S01]  /*01e0*/  LDC.64 R22, c[0x0][0x3c0] ;  /* 0x0000f000ff167b82 */ /* 0x000e220000000a00 */
[----:B------:R-:W-:Y:S01]  /*01f0*/  LOP3.LUT R3, R8, 0x7ffffff8, RZ, 0xc0, !PT ;  /* 0x7ffffff808037812 */ /* 0x000fe200078ec0ff */
[----:B------:R-:W-:-:S04]  /*0200*/  IMAD.MOV.U32 R25, RZ, RZ, R9 ;  /* 0x000000ffff197224 */ /* 0x000fc800078e0009 */
[----:B------:R-:W-:-:S07]  /*0210*/  IMAD.MOV R24, RZ, RZ, -R3 ;  /* 0x000000ffff187224 */ /* 0x000fce00078e0a03 */
.L_x_5:
[----:B01----:R-:W-:Y:S01]  /*0220*/  IMAD.WIDE R4, R25, 0x4, R22 ;  /* 0x0000000419047825 */ /* 0x003fe200078e0216 */
[----:B------:R-:W-:-:S03]  /*0230*/  MOV R27, 0x7fffffff ;  /* 0x7fffffff001b7802 */ /* 0x000fc60000000f00 */
[----:B------:R-:W-:Y:S02]  /*0240*/  VIADD R24, R24, 0x8 ;  /* 0x0000000818187836 */ /* 0x000fe40000000000 */
[----:B------:R-:W-:Y:S01]  /*0250*/  IMAD.WIDE R6, R0, 0x4, R4 ;  /* 0x0000000400067825 */ /* 0x000fe200078e0204 */
[----:B------:R1:W-:Y:S02]  /*0260*/  STG.E desc[UR6][R4.64], R27 ;  /* 0x0000001b04007986 */ /* 0x0003e4000c101906 */
[----:B------:R-:W-:Y:S01]  /*0270*/  ISETP.NE.AND P0, PT, R24, RZ, PT ;  /* 0x000000ff1800720c */ /* 0x000fe20003f05270 */
[C---:B------:R-:W-:Y:S01]  /*0280*/  IMAD R25, R0.reuse, 0x8, R25 ;  /* 0x0000000800197824 */ /* 0x040fe200078e0219 */
[----:B------:R1:W-:Y:S01]  /*0290*/  STG.E desc[UR6][R6.64], R27 ;  /* 0x0000001b06007986 */ /* 0x0003e2000c101906 */
[----:B------:R-:W-:-:S05]  /*02a0*/  IMAD.WIDE R10, R0, 0x4, R6 ;  /* 0x00000004000a7825 */ /* 0x000fca00078e0206 */
        /* <DEDUP_REMOVED lines=11> */
[----:B------:R-:W-:Y:S05]  /*0360*/  @P0 BRA `(.L_x_5) ;  /* 0xfffffffc00ac0947 */ /* 0x000fea000383ffff */
.L_x_4:
[----:B------:R-:W-:Y:S05]  /*0370*/  BSYNC.RECONVERGENT B1 ;  /* 0x0000000000017941 */ /* 0x000fea0003800200 */
.L_x_3:
[----:B------:R-:W-:Y:S05]  /*0380*/  @!P1 BRA `(.L_x_2) ;  /* 0x00000000008c9947 */ /* 0x000fea0003800000 */
[----:B------:R-:W-:Y:S01]  /*0390*/  ISETP.GE.U32.AND P0, PT, R26, 0x4, PT ;  /* 0x000000041a00780c */ /* 0x000fe20003f06070 */
[----:B------:R-:W-:Y:S01]  /*03a0*/  BSSY.RECONVERGENT B1, `(.L_x_6) ;  /* 0x0000010000017945 */ /* 0x000fe20003800200 */
[----:B-1----:R-:W-:-:S04]  /*03b0*/  LOP3.LUT R14, R8, 0x3, RZ, 0xc0, !PT ;  /* 0x00000003080e7812 */ /* 0x002fc800078ec0ff */
[----:B------:R-:W-:-:S07]  /*03c0*/  ISETP.NE.AND P1, PT, R14, RZ, PT ;  /* 0x000000ff0e00720c */ /* 0x000fce0003f25270 */
[----:B------:R-:W-:Y:S06]  /*03d0*/  @!P0 BRA `(.L_x_7) ;  /* 0x0000000000308947 */ /* 0x000fec0003800000 */
[----:B------:R-:W0:Y:S01]  /*03e0*/  LDC.64 R4, c[0x0][0x3c0] ;  /* 0x0000f000ff047b82 */ /* 0x000e220000000a00 */
[C---:B------:R-:W-:Y:S01]  /*03f0*/  IMAD R7, R3.reuse, R0, R9 ;  /* 0x0000000003077224 */ /* 0x040fe200078e0209 */
[----:B------:R-:W-:Y:S01]  /*0400*/  MOV R15, 0x7fffffff ;  /* 0x7fffffff000f7802 */ /* 0x000fe20000000f00 */
[----:B------:R-:W-:Y:S02]  /*0410*/  VIADD R3, R3, 0x4 ;  /* 0x0000000403037836 */ /* 0x000fe40000000000 */
[----:B0-----:R-:W-:-:S05]  /*0420*/  IMAD.WIDE R4, R7, 0x4, R4 ;  /* 0x0000000407047825 */ /* 0x001fca00078e0204 */
[----:B------:R0:W-:Y:S01]  /*0430*/  STG.E desc[UR6][R4.64], R15 ;  /* 0x0000000f04007986 */ /* 0x0001e2000c101906 */
[----:B------:R-:W-:-:S05]  /*0440*/  IMAD.WIDE R6, R0, 0x4, R4 ;  /* 0x0000000400067825 */ /* 0x000fca00078e0204 */
[----:B------:R0:W-:Y:S01]  /*0450*/  STG.E desc[UR6][R6.64], R15 ;  /* 0x0000000f06007986 */ /* 0x0001e2000c101906 */
[----:B------:R-:W-:-:S05]  /*0460*/  IMAD.WIDE R10, R0, 0x4, R6 ;  /* 0x00000004000a7825 */ /* 0x000fca00078e0206 */
[----:B------:R0:W-:Y:S01]  /*0470*/  STG.E desc[UR6][R10.64], R15 ;  /* 0x0000000f0a007986 */ /* 0x0001e2000c101906 */
[----:B------:R-:W-:-:S05]  /*0480*/  IMAD.WIDE R12, R0, 0x4, R10 ;  /* 0x00000004000c7825 */ /* 0x000fca00078e020a */
[----:B------:R0:W-:Y:S02]  /*0490*/  STG.E desc[UR6][R12.64], R15 ;  /* 0x0000000f0c007986 */ /* 0x0001e4000c101906 */
.L_x_7:
[----:B------:R-:W-:Y:S05]  /*04a0*/  BSYNC.RECONVERGENT B1 ;  /* 0x0000000000017941 */ /* 0x000fea0003800200 */
.L_x_6:
[----:B------:R-:W-:Y:S05]  /*04b0*/  @!P1 BRA `(.L_x_2) ;  /* 0x0000000000409947 */ /* 0x000fea0003800000 */
[----:B------:R-:W-:Y:S02]  /*04c0*/  ISETP.NE.AND P0, PT, R14, 0x1, PT ;  /* 0x000000010e00780c */ /* 0x000fe40003f05270 */
[----:B0-----:R-:W-:-:S04]  /*04d0*/  LOP3.LUT R4, R8, 0x1, RZ, 0xc0, !PT ;  /* 0x0000000108047812 */ /* 0x001fc800078ec0ff */
[----:B------:R-:W-:-:S07]  /*04e0*/  ISETP.NE.U32.AND P1, PT, R4, 0x1, PT ;  /* 0x000000010400780c */ /* 0x000fce0003f25070 */
[----:B------:R-:W0:Y:S01]  /*04f0*/  @P0 LDC.64 R4, c[0x0][0x3c0] ;  /* 0x0000f000ff040b82 */ /* 0x000e220000000a00 */
[C---:B------:R-:W-:Y:S02]  /*0500*/  @P0 IMAD R7, R3.reuse, R0, R9 ;  /* 0x0000000003070224 */ /* 0x040fe400078e0209 */
[----:B------:R-:W-:-:S05]  /*0510*/  @P0 VIADD R3, R3, 0x2 ;  /* 0x0000000203030836 */ /* 0x000fca0000000000 */
[----:B------:R-:W1:Y:S01]  /*0520*/  @!P1 LDC.64 R12, c[0x0][0x3c0] ;  /* 0x0000f000ff0c9b82 */ /* 0x000e620000000a00 */
[----:B0-----:R-:W-:-:S04]  /*0530*/  @P0 IMAD.WIDE R6, R7, 0x4, R4 ;  /* 0x0000000407060825 */ /* 0x001fc800078e0204 */
[----:B------:R-:W-:Y:S01]  /*0540*/  @!P1 IMAD R5, R3, R0, R9 ;  /* 0x0000000003059224 */ /* 0x000fe200078e0209 */
[----:B------:R-:W-:Y:S01]  /*0550*/  @P0 MOV R3, 0x7fffffff ;  /* 0x7fffffff00030802 */ /* 0x000fe20000000f00 */
[----:B------:R-:W-:-:S04]  /*0560*/  @P0 IMAD.WIDE R10, R0, 0x4, R6 ;  /* 0x00000004000a0825 */ /* 0x000fc800078e0206 */
[----:B-1----:R-:W-:Y:S01]  /*0570*/  @!P1 IMAD.WIDE R4, R5, 0x4, R12 ;  /* 0x0000000405049825 */ /* 0x002fe200078e020c */
[----:B------:R2:W-:Y:S03]  /*0580*/  @P0 STG.E desc[UR6][R6.64], R3 ;  /* 0x0000000306000986 */ /* 0x0005e6000c101906 */
[----:B------:R-:W-:Y:S01]  /*0590*/  @!P1 IMAD.MOV.U32 R13, RZ, RZ, 0x7fffffff ;  /* 0x7fffffffff0d9424 */ /* 0x000fe200078e00ff */
[----:B------:R2:W-:Y:S04]  /*05a0*/  @P0 STG.E desc[UR6][R10.64], R3 ;  /* 0x000000030a000986 */ /* 0x0005e8000c101906 */
[----:B------:R2:W-:Y:S02]  /*05b0*/  @!P1 STG.E desc[UR6][R4.64], R13 ;  /* 0x0000000d04009986 */ /* 0x0005e4000c101906 */
.L_x_2:
[----:B------:R-:W-:Y:S05]  /*05c0*/  BSYNC.RECONVERGENT B0 ;  /* 0x0000000000007941 */ /* 0x000fea0003800200 */
.L_x_1:
[----:B------:R-:W-:-:S13]  /*05d0*/  ISETP.GE.AND P0, PT, R2, UR8, PT ;  /* 0x0000000802007c0c */ /* 0x000fda000bf06270 */
[----:B------:R-:W-:Y:S05]  /*05e0*/  @P0 EXIT ;  /* 0x000000000000094d */ /* 0x000fea0003800000 */
[----:B------:R-:W3:Y:S02]  /*05f0*/  LDC R2, c[0x0][0x39c] ;  /* 0x0000e700ff027b82 */ /* 0x000ee40000000800 */
[----:B---3--:R-:W-:-:S13]  /*0600*/  ISETP.NE.AND P0, PT, R2, 0x3, PT ;  /* 0x000000030200780c */ /* 0x008fda0003f05270 */
[----:B------:R-:W-:Y:S05]  /*0610*/  @P0 BRA `(.L_x_8) ;  /* 0x0000001c00d00947 */ /* 0x000fea0003800000 */
[----:B------:R-:W3:Y:S02]  /*0620*/  LDCU.64 UR4, c[0x0][0x3b0] ;  /* 0x00007600ff0477ac */ /* 0x000ee40008000a00 */
[----:B---3--:R-:W-:-:S04]  /*0630*/  UISETP.NE.U32.AND UP0, UPT, UR4, URZ, UPT ;  /* 0x000000ff0400728c */ /* 0x008fc8000bf05070 */
[----:B------:R-:W-:-:S09]  /*0640*/  UISETP.NE.AND.EX UP0, UPT, UR5, URZ, UPT, UP0 ;  /* 0x000000ff0500728c */ /* 0x000fd2000bf05300 */
[----:B------:R-:W-:Y:S05]  /*0650*/  BRA.U UP0, `(.L_x_9) ;  /* 0x0000000900987547 */ /* 0x000fea000b800000 */
[C---:B------:R-:W-:Y:S01]  /*0660*/  VIADD R2, R8.reuse, -UR8 ;  /* 0x8000000808027c36 */ /* 0x040fe20008000000 */
[----:B012---:R-:W-:Y:S01]  /*0670*/  IADD3 R5, PT, PT, -R8, UR8, RZ ;  /* 0x0000000808057c10 */ /* 0x007fe2000fffe1ff */
[----:B------:R-:W0:Y:S01]  /*0680*/  LDCU UR4, c[0x0][0x3b8] ;  /* 0x00007700ff0477ac */ /* 0x000e220008000800 */
[----:B------:R-:W-:Y:S01]  /*0690*/  BSSY.RECONVERGENT B2, `(.L_x_10) ;  /* 0x000007a000027945 */ /* 0x000fe20003800200 */
[----:B------:R-:W-:Y:S01]  /*06a0*/  HFMA2 R12, -RZ, RZ, 0, 0 ;  /* 0x00000000ff0c7431 */ /* 0x000fe200000001ff */
[C---:B------:R-:W-:Y:S01]  /*06b0*/  ISETP.GT.U32.AND P1, PT, R2.reuse, -0x4, PT ;  /* 0xfffffffc0200780c */ /* 0x040fe20003f24070 */
[----:B------:R-:W-:Y:S01]  /*06c0*/  IMAD.MOV.U32 R7, RZ, RZ, RZ ;  /* 0x000000ffff077224 */ /* 0x000fe200078e00ff */
[----:B------:R-:W-:Y:S02]  /*06d0*/  ISETP.LT.U32.AND P0, PT, R2, -0x3, PT ;  /* 0xfffffffd0200780c */ /* 0x000fe40003f01070 */
[----:B------:R-:W-:-:S09]  /*06e0*/  LOP3.LUT R4, R5, 0x3, RZ, 0xc0, !PT ;  /* 0x0000000305047812 */ /* 0x000fd200078ec0ff */
[----:B------:R-:W-:Y:S05]  /*06f0*/  @P1 BRA `(.L_x_11) ;  /* 0x0000000400cc1947 */ /* 0x000fea0003800000 */
[----:B------:R-:W1:Y:S01]  /*0700*/  LDC R2, c[0x0][0x3b8] ;  /* 0x0000ee00ff027b82 */ /* 0x000e620000000800 */
[----:B------:R-:W-:Y:S01]  /*0710*/  LOP3.LUT R5, R5, 0xfffffffc, RZ, 0xc0, !PT ;  /* 0xfffffffc05057812 */ /* 0x000fe200078ec0ff */
[----:B------:R-:W-:Y:S01]  /*0720*/  IMAD R6, R8, R0, R9 ;  /* 0x0000000008067224 */ /* 0x000fe200078e0209 */
[----:B------:R-:W-:Y:S01]  /*0730*/  PLOP3.LUT P1, PT, PT, PT, PT, 0x8, 0x80 ;  /* 0x000000000080781c */ /* 0x000fe20003f2e170 */
[----:B------:R-:W-:Y:S01]  /*0740*/  IMAD.MOV.U32 R12, RZ, RZ, RZ ;  /* 0x000000ffff0c7224 */ /* 0x000fe200078e00ff */
[----:B------:R-:W-:-:S03]  /*0750*/  IADD3 R5, PT, PT, -R5, RZ, RZ ;  /* 0x000000ff05057210 */ /* 0x000fc60007ffe1ff */
[----:B------:R-:W2:Y:S08]  /*0760*/  LDC.64 R14, c[0x0][0x3c0] ;  /* 0x0000f000ff0e7b82 */ /* 0x000eb00000000a00 */
[----:B------:R-:W3:Y:S08]  /*0770*/  LDC.64 R20, c[0x0][0x388] ;  /* 0x0000e200ff147b82 */ /* 0x000ef00000000a00 */
[----:B------:R-:W4:Y:S02]  /*0780*/  LDC.64 R18, c[0x0][0x390] ;  /* 0x0000e400ff127b82 */ /* 0x000f240000000a00 */
.L_x_20:
[----:B---3--:R-:W-:-:S05]  /*0790*/  IMAD.WIDE R26, R6, 0x4, R20 ;  /* 0x00000004061a7825 */ /* 0x008fca00078e0214 */
[----:B0-----:R-:W3:Y:S01]  /*07a0*/  LDG.E.CONSTANT R3, desc[UR6][R26.64] ;  /* 0x000000061a037981 */ /* 0x001ee2000c1e9900 */
[----:B----4-:R-:W-:-:S05]  /*07b0*/  IMAD.WIDE R24, R6, 0x4, R18 ;  /* 0x0000000406187825 */ /* 0x010fca00078e0212 */
[----:B------:R-:W4:Y:S01]  /*07c0*/  LDG.E.CONSTANT R10, desc[UR6][R24.64] ;  /* 0x00000006180a7981 */ /* 0x000f22000c1e9900 */
[----:B------:R-:W-:Y:S01]  /*07d0*/  FSEL R0, R7, RZ, P1 ;  /* 0x000000ff07007208 */ /* 0x000fe20000800000 */
[----:B------:R-:W-:Y:S01]  /*07e0*/  BSSY.RECONVERGENT B3, `(.L_x_12) ;  /* 0x0000011000037945 */ /* 0x000fe20003800200 */
[----:B------:R-:W-:-:S03]  /*07f0*/  FSEL R16, R12, RZ, P1 ;  /* 0x000000ff0c107208 */ /* 0x000fc60000800000 */
[----:B---3--:R-:W-:Y:S01]  /*0800*/  FADD R7, R0, R3 ;  /* 0x0000000300077221 */ /* 0x008fe20000000000 */
[----:B------:R-:W-:-:S03]  /*0810*/  FSETP.GT.AND P5, PT, R3, -R0, PT ;  /* 0x800000000300720b */ /* 0x000fc60003fa4000 */
[----:B------:R-:W3:Y:S01]  /*0820*/  MUFU.RCP R22, R7 ;  /* 0x0000000700167308 */ /* 0x000ee20000001000 */
[----:B----4-:R-:W-:-:S07]  /*0830*/  FFMA R16, R3, R10, R16 ;  /* 0x0000000a03107223 */ /* 0x010fce0000000010 */
[----:B------:R-:W4:Y:S01]  /*0840*/  FCHK P1, R16, R7 ;  /* 0x0000000710007302 */ /* 0x000f220000020000 */
[----:B---3--:R-:W-:-:S04]  /*0850*/  FFMA R11, -R7, R22, 1 ;  /* 0x3f800000070b7423 */ /* 0x008fc80000000116 */
[----:B------:R-:W-:-:S04]  /*0860*/  FFMA R11, R22, R11, R22 ;  /* 0x0000000b160b7223 */ /* 0x000fc80000000016 */
[----:B------:R-:W-:-:S04]  /*0870*/  FFMA R10, R16, R11, RZ ;  /* 0x0000000b100a7223 */ /* 0x000fc800000000ff */
[----:B------:R-:W-:-:S04]  /*0880*/  FFMA R0, -R7, R10, R16 ;  /* 0x0000000a07007223 */ /* 0x000fc80000000110 */
[----:B------:R-:W-:Y:S01]  /*0890*/  FFMA R0, R11, R0, R10 ;  /* 0x000000000b007223 */ /* 0x000fe2000000000a */
[----:B----4-:R-:W-:Y:S06]  /*08a0*/  @!P1 BRA `(.L_x_13) ;  /* 0x0000000000109947 */ /* 0x010fec0003800000 */
[----:B------:R-:W-:Y:S01]  /*08b0*/  IMAD.MOV.U32 R39, RZ, RZ, R16 ;  /* 0x000000ffff277224 */ /* 0x000fe200078e0010 */
[----:B------:R-:W-:Y:S01]  /*08c0*/  MOV R10, 0x8f0 ;  /* 0x000008f0000a7802 */ /* 0x000fe20000000f00 */
[----:B------:R-:W-:-:S07]  /*08d0*/  IMAD.MOV.U32 R34, RZ, RZ, R7 ;  /* 0x000000ffff227224 */ /* 0x000fce00078e0007 */
[----:B012---:R-:W-:Y:S05]  /*08e0*/  CALL.REL.NOINC `($__internal_1_$__cuda_sm3x_div_rn_noftz_f32_slowpath) ;  /* 0x0000003800087944 */ /* 0x007fea0003c00000 */
.L_x_13:
[----:B0-----:R-:W-:Y:S05]  /*08f0*/  BSYNC.RECONVERGENT B3 ;  /* 0x0000000000037941 */ /* 0x001fea0003800200 */
.L_x_12:
[----:B-1----:R-:W-:-:S05]  /*0900*/  IMAD.WIDE R26, R2, 0x4, R26 ;  /* 0x00000004021a7825 */ /* 0x002fca00078e021a */
[----:B------:R-:W3:Y:S01]  /*0910*/  LDG.E.CONSTANT R11, desc[UR6][R26.64] ;  /* 0x000000061a0b7981 */ /* 0x000ee2000c1e9900 */
[----:B------:R-:W-:-:S05]  /*0920*/  IMAD.WIDE R24, R2, 0x4, R24 ;  /* 0x0000000402187825 */ /* 0x000fca00078e0218 */
[----:B------:R-:W4:Y:S01]  /*0930*/  LDG.E.CONSTANT R10, desc[UR6][R24.64] ;  /* 0x00000006180a7981 */ /* 0x000f22000c1e9900 */
[----:B------:R-:W-:Y:S01]  /*0940*/  FSEL R3, R0, +QNAN , P5 ;  /* 0x7fffffff00037808 */ /* 0x000fe20002800000 */
[----:B--2---:R-:W-:Y:S01]  /*0950*/  IMAD.WIDE R22, R6, 0x4, R14 ;  /* 0x0000000406167825 */ /* 0x004fe200078e020e */
[----:B------:R-:W-:Y:S04]  /*0960*/  BSSY.RECONVERGENT B3, `(.L_x_14) ;  /* 0x0000011000037945 */ /* 0x000fe80003800200 */
[----:B------:R0:W-:Y:S01]  /*0970*/  STG.E desc[UR6][R22.64], R3 ;  /* 0x0000000316007986 */ /* 0x0001e2000c101906 */
[----:B---3--:R-:W-:Y:S01]  /*0980*/  FADD R13, R7, R11 ;  /* 0x0000000b070d7221 */ /* 0x008fe20000000000 */
[----:B------:R-:W-:-:S03]  /*0990*/  FSETP.GT.AND P5, PT, R11, -R7, PT ;  /* 0x800000070b00720b */ /* 0x000fc60003fa4000 */
[----:B------:R-:W1:Y:S01]  /*09a0*/  MUFU.RCP R12, R13 ;  /* 0x0000000d000c7308 */ /* 0x000e620000001000 */
[----:B----4-:R-:W-:-:S07]  /*09b0*/  FFMA R16, R11, R10, R16 ;  /* 0x0000000a0b107223 */ /* 0x010fce0000000010 */
[----:B------:R-:W2:Y:S01]  /*09c0*/  FCHK P1, R16, R13 ;  /* 0x0000000d10007302 */ /* 0x000ea20000020000 */
[----:B-1----:R-:W-:-:S04]  /*09d0*/  FFMA R17, -R13, R12, 1 ;  /* 0x3f8000000d117423 */ /* 0x002fc8000000010c */
[----:B------:R-:W-:-:S04]  /*09e0*/  FFMA R17, R12, R17, R12 ;  /* 0x000000110c117223 */ /* 0x000fc8000000000c */
[----:B------:R-:W-:-:S04]  /*09f0*/  FFMA R0, R16, R17, RZ ;  /* 0x0000001110007223 */ /* 0x000fc800000000ff */
[----:B------:R-:W-:-:S04]  /*0a00*/  FFMA R7, -R13, R0, R16 ;  /* 0x000000000d077223 */ /* 0x000fc80000000110 */
[----:B------:R-:W-:Y:S01]  /*0a10*/  FFMA R0, R17, R7, R0 ;  /* 0x0000000711007223 */ /* 0x000fe20000000000 */
[----:B0-2---:R-:W-:Y:S06]  /*0a20*/  @!P1 BRA `(.L_x_15) ;  /* 0x0000000000109947 */ /* 0x005fec0003800000 */
[----:B------:R-:W-:Y:S01]  /*0a30*/  MOV R39, R16 ;  /* 0x0000001000277202 */ /* 0x000fe20000000f00 */
[----:B------:R-:W-:Y:S01]  /*0a40*/  IMAD.MOV.U32 R34, RZ, RZ, R13 ;  /* 0x000000ffff227224 */ /* 0x000fe200078e000d */
[----:B------:R-:W-:-:S07]  /*0a50*/  MOV R10, 0xa70 ;  /* 0x00000a70000a7802 */ /* 0x000fce0000000f00 */
[----:B------:R-:W-:Y:S05]  /*0a60*/  CALL.REL.NOINC `($__internal_1_$__cuda_sm3x_div_rn_noftz_f32_slowpath) ;  /* 0x0000003400a87944 */ /* 0x000fea0003c00000 */
.L_x_15:
[----:B------:R-:W-:Y:S05]  /*0a70*/  BSYNC.RECONVERGENT B3 ;  /* 0x0000000000037941 */ /* 0x000fea0003800200 */
.L_x_14:
[----:B------:R-:W-:-:S05]  /*0a80*/  IMAD.WIDE R26, R2, 0x4, R26 ;  /* 0x00000004021a7825 */ /* 0x000fca00078e021a */
[----:B------:R-:W2:Y:S01]  /*0a90*/  LDG.E.CONSTANT R11, desc[UR6][R26.64] ;  /* 0x000000061a0b7981 */ /* 0x000ea2000c1e9900 */
[----:B------:R-:W-:-:S05]  /*0aa0*/  IMAD.WIDE R24, R2, 0x4, R24 ;  /* 0x0000000402187825 */ /* 0x000fca00078e0218 */
[----:B------:R-:W3:Y:S01]  /*0ab0*/  LDG.E.CONSTANT R7, desc[UR6][R24.64] ;  /* 0x0000000618077981 */ /* 0x000ee2000c1e9900 */
[----:B------:R-:W-:Y:S01]  /*0ac0*/  FSEL R3, R0, +QNAN , P5 ;  /* 0x7fffffff00037808 */ /* 0x000fe20002800000 */
[----:B------:R-:W-:Y:S01]  /*0ad0*/  IMAD.WIDE R22, R2, 0x4, R22 ;  /* 0x0000000402167825 */ /* 0x000fe200078e0216 */
[----:B------:R-:W-:Y:S04]  /*0ae0*/  BSSY.RECONVERGENT B3, `(.L_x_16) ;  /* 0x0000011000037945 */ /* 0x000fe80003800200 */
[----:B------:R0:W-:Y:S01]  /*0af0*/  STG.E desc[UR6][R22.64], R3 ;  /* 0x0000000316007986 */ /* 0x0001e2000c101906 */
[----:B--2---:R-:W-:Y:S01]  /*0b00*/  FADD R12, R13, R11 ;  /* 0x0000000b0d0c7221 */ /* 0x004fe20000000000 */
[----:B------:R-:W-:-:S03]  /*0b10*/  FSETP.GT.AND P5, PT, R11, -R13, PT ;  /* 0x8000000d0b00720b */ /* 0x000fc60003fa4000 */
[----:B------:R-:W1:Y:S01]  /*0b20*/  MUFU.RCP R17, R12 ;  /* 0x0000000c00117308 */ /* 0x000e620000001000 */
[----:B---3--:R-:W-:-:S07]  /*0b30*/  FFMA R7, R11, R7, R16 ;  /* 0x000000070b077223 */ /* 0x008fce0000000010 */
[----:B------:R-:W2:Y:S01]  /*0b40*/  FCHK P1, R7, R12 ;  /* 0x0000000c07007302 */ /* 0x000ea20000020000 */
[----:B-1----:R-:W-:-:S04]  /*0b50*/  FFMA R0, -R12, R17, 1 ;  /* 0x3f8000000c007423 */ /* 0x002fc80000000111 */
[----:B------:R-:W-:-:S04]  /*0b60*/  FFMA R0, R17, R0, R17 ;  /* 0x0000000011007223 */ /* 0x000fc80000000011 */
[----:B------:R-:W-:-:S04]  /*0b70*/  FFMA R17, R7, R0, RZ ;  /* 0x0000000007117223 */ /* 0x000fc800000000ff */
[----:B------:R-:W-:-:S04]  /*0b80*/  FFMA R10, -R12, R17, R7 ;  /* 0x000000110c0a7223 */ /* 0x000fc80000000107 */
[----:B------:R-:W-:Y:S01]  /*0b90*/  FFMA R0, R0, R10, R17 ;  /* 0x0000000a00007223 */ /* 0x000fe20000000011 */
[----:B0-2---:R-:W-:Y:S06]  /*0ba0*/  @!P1 BRA `(.L_x_17) ;  /* 0x0000000000109947 */ /* 0x005fec0003800000 */
[----:B------:R-:W-:Y:S01]  /*0bb0*/  IMAD.MOV.U32 R39, RZ, RZ, R7 ;  /* 0x000000ffff277224 */ /* 0x000fe200078e0007 */
[----:B------:R-:W-:Y:S02]  /*0bc0*/  MOV R34, R12 ;  /* 0x0000000c00227202 */ /* 0x000fe40000000f00 */
[----:B------:R-:W-:-:S07]  /*0bd0*/  MOV R10, 0xbf0 ;  /* 0x00000bf0000a7802 */ /* 0x000fce0000000f00 */
[----:B------:R-:W-:Y:S05]  /*0be0*/  CALL.REL.NOINC `($__internal_1_$__cuda_sm3x_div_rn_noftz_f32_slowpath) ;  /* 0x0000003400487944 */ /* 0x000fea0003c00000 */
.L_x_17:
[----:B------:R-:W-:Y:S05]  /*0bf0*/  BSYNC.RECONVERGENT B3 ;  /* 0x0000000000037941 */ /* 0x000fea0003800200 */
.L_x_16:
[----:B------:R-:W-:-:S06]  /*0c00*/  IMAD.WIDE R26, R2, 0x4, R26 ;  /* 0x00000004021a7825 */ /* 0x000fcc00078e021a */
[----:B------:R-:W2:Y:S01]  /*0c10*/  LDG.E.CONSTANT R26, desc[UR6][R26.64] ;  /* 0x000000061a1a7981 */ /* 0x000ea2000c1e9900 */
[----:B------:R-:W-:-:S06]  /*0c20*/  IMAD.WIDE R24, R2, 0x4, R24 ;  /* 0x0000000402187825 */ /* 0x000fcc00078e0218 */
        /* <DEDUP_REMOVED lines=8> */
[----:B---3--:R-:W-:-:S04]  /*0cb0*/  FFMA R39, R26, R24, R7 ;  /* 0x000000181a277223 */ /* 0x008fc80000000007 */
[----:B------:R-:W-:-:S03]  /*0cc0*/  IMAD.MOV.U32 R12, RZ, RZ, R39 ;  /* 0x000000ffff0c7224 */ /* 0x000fc600078e0027 */
[----:B------:R-:W2:Y:S01]  /*0cd0*/  FCHK P1, R39, R34 ;  /* 0x0000002227007302 */ /* 0x000ea20000020000 */
[----:B-1----:R-:W-:-:S04]  /*0ce0*/  FFMA R11, -R34, R10, 1 ;  /* 0x3f800000220b7423 */ /* 0x002fc8000000010a */
[----:B------:R-:W-:-:S04]  /*0cf0*/  FFMA R10, R10, R11, R10 ;  /* 0x0000000b0a0a7223 */ /* 0x000fc8000000000a */
[----:B------:R-:W-:-:S04]  /*0d00*/  FFMA R7, R39, R10, RZ ;  /* 0x0000000a27077223 */ /* 0x000fc800000000ff */
[----:B------:R-:W-:-:S04]  /*0d10*/  FFMA R0, -R34, R7, R39 ;  /* 0x0000000722007223 */ /* 0x000fc80000000127 */
[----:B------:R-:W-:Y:S01]  /*0d20*/  FFMA R10, R10, R0, R7 ;  /* 0x000000000a0a7223 */ /* 0x000fe20000000007 */
[----:B------:R-:W-:Y:S01]  /*0d30*/  IMAD.MOV.U32 R7, RZ, RZ, R34 ;  /* 0x000000ffff077224 */ /* 0x000fe200078e0022 */
[----:B0-2---:R-:W-:Y:S06]  /*0d40*/  @!P1 BRA `(.L_x_19) ;  /* 0x00000000000c9947 */ /* 0x005fec0003800000 */
[----:B------:R-:W-:-:S07]  /*0d50*/  MOV R10, 0xd70 ;  /* 0x00000d70000a7802 */ /* 0x000fce0000000f00 */
[----:B------:R-:W-:Y:S05]  /*0d60*/  CALL.REL.NOINC `($__internal_1_$__cuda_sm3x_div_rn_noftz_f32_slowpath) ;  /* 0x0000003000e87944 */ /* 0x000fea0003c00000 */
[----:B------:R-:W-:-:S07]  /*0d70*/  MOV R10, R0 ;  /* 0x00000000000a7202 */ /* 0x000fce0000000f00 */
.L_x_19:
[----:B------:R-:W-:Y:S05]  /*0d80*/  BSYNC.RECONVERGENT B3 ;  /* 0x0000000000037941 */ /* 0x000fea0003800200 */
.L_x_18:
[----:B------:R-:W-:Y:S01]  /*0d90*/  IMAD.U32 R0, RZ, RZ, UR4 ;  /* 0x00000004ff007e24 */ /* 0x000fe2000f8e00ff */
[----:B------:R-:W-:Y:S01]  /*0da0*/  FSEL R3, R10, +QNAN , P5 ;  /* 0x7fffffff0a037808 */ /* 0x000fe20002800000 */
[----:B------:R-:W-:Y:S01]  /*0db0*/  VIADD R5, R5, 0x4 ;  /* 0x0000000405057836 */ /* 0x000fe20000000000 */
[----:B------:R-:W-:Y:S01]  /*0dc0*/  PLOP3.LUT P1, PT, PT, PT, PT, 0x80, 0x8 ;  /* 0x000000000008781c */ /* 0x000fe20003f2f070 */
[----:B------:R-:W-:Y:S01]  /*0dd0*/  IMAD.WIDE R22, R0, 0x4, R22 ;  /* 0x0000000400167825 */ /* 0x000fe200078e0216 */
[----:B------:R-:W-:Y:S02]  /*0de0*/  IADD3 R8, PT, PT, R8, 0x4, RZ ;  /* 0x0000000408087810 */ /* 0x000fe40007ffe0ff */
[----:B------:R-:W-:Y:S01]  /*0df0*/  ISETP.NE.AND P2, PT, R5, RZ, PT ;  /* 0x000000ff0500720c */ /* 0x000fe20003f45270 */
[----:B------:R-:W-:Y:S01]  /*0e00*/  IMAD R6, R0, 0x4, R6 ;  /* 0x0000000400067824 */ /* 0x000fe200078e0206 */
[----:B------:R0:W-:Y:S11]  /*0e10*/  STG.E desc[UR6][R22.64], R3 ;  /* 0x0000000316007986 */ /* 0x0001f6000c101906 */
[----:B------:R-:W-:Y:S05]  /*0e20*/  @P2 BRA `(.L_x_20) ;  /* 0xfffffff800582947 */ /* 0x000fea000383ffff */
.L_x_11:
[----:B0-----:R-:W-:Y:S05]  /*0e30*/  BSYNC.RECONVERGENT B2 ;  /* 0x0000000000027941 */ /* 0x001fea0003800200 */
.L_x_10:
[----:B------:R-:W-:-:S13]  /*0e40*/  ISETP.NE.AND P1, PT, R4, RZ, PT ;  /* 0x000000ff0400720c */ /* 0x000fda0003f25270 */
[----:B------:R-:W-:Y:S05]  /*0e50*/  @!P1 EXIT ;  /* 0x000000000000994d */ /* 0x000fea0003800000 */
[----:B------:R-:W0:Y:S01]  /*0e60*/  LDC.64 R14, c[0x0][0x3c0] ;  /* 0x0000f000ff0e7b82 */ /* 0x000e220000000a00 */
[----:B------:R-:W-:Y:S01]  /*0e70*/  IMAD R9, R8, R0, R9 ;  /* 0x0000000008097224 */ /* 0x000fe200078e0209 */
[----:B------:R-:W1:Y:S01]  /*0e80*/  LDCU UR4, c[0x0][0x3b8] ;  /* 0x00007700ff0477ac */ /* 0x000e620008000800 */
[----:B------:R-:W-:-:S05]  /*0e90*/  IMAD.MOV R4, RZ, RZ, -R4 ;  /* 0x000000ffff047224 */ /* 0x000fca00078e0a04 */
[----:B------:R-:W2:Y:S08]  /*0ea0*/  LDC.64 R18, c[0x0][0x388] ;  /* 0x0000e200ff127b82 */ /* 0x000eb00000000a00 */
[----:B------:R-:W3:Y:S02]  /*0eb0*/  LDC.64 R16, c[0x0][0x390] ;  /* 0x0000e400ff107b82 */ /* 0x000ee40000000a00 */
.L_x_23:
[----:B0-2---:R-:W-:-:S06]  /*0ec0*/  IMAD.WIDE R2, R9, 0x4, R18 ;  /* 0x0000000409027825 */ /* 0x005fcc00078e0212 */
[----:B------:R-:W2:Y:S01]  /*0ed0*/  LDG.E.CONSTANT R2, desc[UR6][R2.64] ;  /* 0x0000000602027981 */ /* 0x000ea2000c1e9900 */
[----:B---3--:R-:W-:-:S06]  /*0ee0*/  IMAD.WIDE R10, R9, 0x4, R16 ;  /* 0x00000004090a7825 */ /* 0x008fcc00078e0210 */
[----:B------:R-:W3:Y:S01]  /*0ef0*/  LDG.E.CONSTANT R10, desc[UR6][R10.64] ;  /* 0x000000060a0a7981 */ /* 0x000ee2000c1e9900 */
[----:B------:R-:W-:Y:S01]  /*0f00*/  FSEL R7, R7, RZ, P0 ;  /* 0x000000ff07077208 */ /* 0x000fe20000000000 */
[----:B------:R-:W-:Y:S01]  /*0f10*/  BSSY.RECONVERGENT B2, `(.L_x_21) ;  /* 0x0000011000027945 */ /* 0x000fe20003800200 */
[----:B------:R-:W-:-:S03]  /*0f20*/  FSEL R39, R12, RZ, P0 ;  /* 0x000000ff0c277208 */ /* 0x000fc60000000000 */
[----:B--2---:R-:W-:Y:S01]  /*0f30*/  FADD R34, R7, R2 ;  /* 0x0000000207227221 */ /* 0x004fe20000000000 */
[----:B------:R-:W-:-:S03]  /*0f40*/  FSETP.GT.AND P0, PT, R2, -R7, PT ;  /* 0x800000070200720b */ /* 0x000fc60003f04000 */
[----:B------:R-:W2:Y:S01]  /*0f50*/  MUFU.RCP R0, R34 ;  /* 0x0000002200007308 */ /* 0x000ea20000001000 */
[----:B------:R-:W-:Y:S01]  /*0f60*/  MOV R7, R34 ;  /* 0x0000002200077202 */ /* 0x000fe20000000f00 */
[----:B---3--:R-:W-:-:S04]  /*0f70*/  FFMA R39, R2, R10, R39 ;  /* 0x0000000a02277223 */ /* 0x008fc80000000027 */
[----:B------:R-:W-:Y:S02]  /*0f80*/  IMAD.MOV.U32 R12, RZ, RZ, R39 ;  /* 0x000000ffff0c7224 */ /* 0x000fe400078e0027 */
[----:B------:R-:W3:Y:S01]  /*0f90*/  FCHK P1, R39, R34 ;  /* 0x0000002227007302 */ /* 0x000ee20000020000 */
[----:B--2---:R-:W-:-:S04]  /*0fa0*/  FFMA R5, -R34, R0, 1 ;  /* 0x3f80000022057423 */ /* 0x004fc80000000100 */
[----:B------:R-:W-:-:S04]  /*0fb0*/  FFMA R0, R0, R5, R0 ;  /* 0x0000000500007223 */ /* 0x000fc80000000000 */
[----:B------:R-:W-:-:S04]  /*0fc0*/  FFMA R5, R39, R0, RZ ;  /* 0x0000000027057223 */ /* 0x000fc800000000ff */
[----:B------:R-:W-:-:S04]  /*0fd0*/  FFMA R2, -R34, R5, R39 ;  /* 0x0000000522027223 */ /* 0x000fc80000000127 */
[----:B------:R-:W-:Y:S01]  /*0fe0*/  FFMA R0, R0, R2, R5 ;  /* 0x0000000200007223 */ /* 0x000fe20000000005 */
[----:B---3--:R-:W-:Y:S06]  /*0ff0*/  @!P1 BRA `(.L_x_22) ;  /* 0x0000000000089947 */ /* 0x008fec0003800000 */
[----:B------:R-:W-:-:S07]  /*1000*/  MOV R10, 0x1020 ;  /* 0x00001020000a7802 */ /* 0x000fce0000000f00 */
[----:B01----:R-:W-:Y:S05]  /*1010*/  CALL.REL.NOINC `($__internal_1_$__cuda_sm3x_div_rn_noftz_f32_slowpath) ;  /* 0x00000030003c7944 */ /* 0x003fea0003c00000 */
.L_x_22:
[----:B-1----:R-:W-:Y:S05]  /*1020*/  BSYNC.RECONVERGENT B2 ;  /* 0x0000000000027941 */ /* 0x002fea0003800200 */
.L_x_21:
[----:B------:R-:W-:Y:S01]  /*1030*/  VIADD R4, R4, 0x1 ;  /* 0x0000000104047836 */ /* 0x000fe20000000000 */
[----:B------:R-:W-:Y:S01]  /*1040*/  FSEL R5, R0, +QNAN , P0 ;  /* 0x7fffffff00057808 */ /* 0x000fe20000000000 */
[C---:B0-----:R-:W-:Y:S01]  /*1050*/  IMAD.WIDE R2, R9.reuse, 0x4, R14 ;  /* 0x0000000409027825 */ /* 0x041fe200078e020e */
[----:B------:R-:W-:Y:S02]  /*1060*/  IADD3 R9, PT, PT, R9, UR4, RZ ;  /* 0x0000000409097c10 */ /* 0x000fe4000fffe0ff */
[----:B------:R-:W-:Y:S02]  /*1070*/  ISETP.NE.AND P0, PT, R4, RZ, PT ;  /* 0x000000ff0400720c */ /* 0x000fe40003f05270 */
[----:B------:R0:W-:Y:S11]  /*1080*/  STG.E desc[UR6][R2.64], R5 ;  /* 0x0000000502007986 */ /* 0x0001f6000c101906 */
[----:B------:R-:W-:Y:S05]  /*1090*/  @!P0 EXIT ;  /* 0x000000000000894d */ /* 0x000fea0003800000 */
[----:B------:R-:W-:Y:S01]  /*10a0*/  PLOP3.LUT P0, PT, PT, PT, PT, 0x80, 0x8 ;  /* 0x000000000008781c */ /* 0x000fe20003f0f070 */
[----:B------:R-:W-:-:S12]  /*10b0*/  BRA `(.L_x_23) ;  /* 0xfffffffc00807947 */ /* 0x000fd8000383ffff */
.L_x_9:
[----:B012---:R-:W0:Y:S01]  /*10c0*/  LDC R7, c[0x0][0x398] ;  /* 0x0000e600ff077b82 */ /* 0x007e220000000800 */
[----:B------:R-:W-:Y:S01]  /*10d0*/  VIADD R3, R8, -UR8 ;  /* 0x8000000808037c36 */ /* 0x000fe20008000000 */
[----:B------:R-:W-:Y:S01]  /*10e0*/  ISETP.NE.AND P1, PT, R2, 0x3, PT ;  /* 0x000000030200780c */ /* 0x000fe20003f25270 */
[----:B------:R-:W1:Y:S01]  /*10f0*/  LDCU UR4, c[0x0][0x3b8] ;  /* 0x00007700ff0477ac */ /* 0x000e620008000800 */
[----:B------:R-:W-:Y:S01]  /*1100*/  IADD3 R12, PT, PT, -R8, UR8, RZ ;  /* 0x00000008080c7c10 */ /* 0x000fe2000fffe1ff */
[----:B------:R-:W-:Y:S01]  /*1110*/  BSSY.RECONVERGENT B2, `(.L_x_24) ;  /* 0x00000fa000027945 */ /* 0x000fe20003800200 */
[----:B------:R-:W-:Y:S01]  /*1120*/  ISETP.GT.U32.AND P2, PT, R3, -0x4, PT ;  /* 0xfffffffc0300780c */ /* 0x000fe20003f44070 */
[----:B------:R-:W-:Y:S01]  /*1130*/  HFMA2 R29, -RZ, RZ, -0.0 , 0 ;  /* 0x80000000ff1d7431 */ /* 0x000fe200000001ff */
[----:B------:R-:W-:Y:S01]  /*1140*/  CS2R R4, SRZ ;  /* 0x0000000000047805 */ /* 0x000fe2000001ff00 */
[----:B------:R-:W-:Y:S01]  /*1150*/  IMAD.MOV.U32 R28, RZ, RZ, 0x0 ;  /* 0x00000000ff1c7424 */ /* 0x000fe200078e00ff */
[----:B------:R-:W-:-:S02]  /*1160*/  LOP3.LUT R6, R12, 0x3, RZ, 0xc0, !PT ;  /* 0x000000030c067812 */ /* 0x000fc400078ec0ff */
[C---:B0-----:R-:W-:Y:S02]  /*1170*/  ISETP.GT.AND P0, PT, R7.reuse, RZ, PT ;  /* 0x000000ff0700720c */ /* 0x041fe40003f04270 */
[----:B------:R-:W-:-:S04]  /*1180*/  SEL R7, R7, 0x1, !P1 ;  /* 0x0000000107077807 */ /* 0x000fc80004800000 */
[----:B------:R-:W-:Y:S01]  /*1190*/  SEL R7, R7, 0x1, P0 ;  /* 0x0000000107077807 */ /* 0x000fe20000000000 */
[----:B-1----:R-:W-:Y:S06]  /*11a0*/  @P2 BRA `(.L_x_25) ;  /* 0x0000000c00c02947 */ /* 0x002fec0003800000 */
[----:B------:R-:W0:Y:S01]  /*11b0*/  LDC R2, c[0x0][0x3b8] ;  /* 0x0000ee00ff027b82 */ /* 0x000e220000000800 */
[----:B------:R-:W-:Y:S01]  /*11c0*/  LOP3.LUT R12, R12, 0xfffffffc, RZ, 0xc0, !PT ;  /* 0xfffffffc0c0c7812 */ /* 0x000fe200078ec0ff */
[----:B------:R-:W-:Y:S01]  /*11d0*/  IMAD R13, R8, R0, R9 ;  /* 0x00000000080d7224 */ /* 0x000fe200078e0209 */
[----:B------:R-:W-:Y:S01]  /*11e0*/  MOV R29, 0x80000000 ;  /* 0x80000000001d7802 */ /* 0x000fe20000000f00 */
[----:B------:R-:W-:Y:S02]  /*11f0*/  IMAD.MOV.U32 R4, RZ, RZ, RZ ;  /* 0x000000ffff047224 */ /* 0x000fe400078e00ff */
[----:B------:R-:W-:Y:S02]  /*1200*/  IMAD.MOV.U32 R28, RZ, RZ, 0x0 ;  /* 0x00000000ff1c7424 */ /* 0x000fe400078e00ff */
[----:B------:R-:W1:Y:S01]  /*1210*/  LDC.64 R14, c[0x0][0x3c0] ;  /* 0x0000f000ff0e7b82 */ /* 0x000e620000000a00 */
[----:B------:R-:W-:-:S07]  /*1220*/  IMAD.MOV R12, RZ, RZ, -R12 ;  /* 0x000000ffff0c7224 */ /* 0x000fce00078e0a0c */
[----:B------:R-:W2:Y:S08]  /*1230*/  LDC.64 R20, c[0x0][0x388] ;  /* 0x0000e200ff147b82 */ /* 0x000eb00000000a00 */
[----:B------:R-:W3:Y:S02]  /*1240*/  LDC.64 R18, c[0x0][0x390] ;  /* 0x0000e400ff127b82 */ /* 0x000ee40000000a00 */
.L_x_34:
[----:B----4-:R-:W4:Y:S02]  /*1250*/  LDC.64 R26, c[0x0][0x3b0] ;  /* 0x0000ec00ff1a7b82 */ /* 0x010f240000000a00 */
[----:B----4-:R-:W-:-:S05]  /*1260*/  IMAD.WIDE R26, R8, 0x4, R26 ;  /* 0x00000004081a7825 */ /* 0x010fca00078e021a */
[----:B------:R-:W4:Y:S01]  /*1270*/  LDG.E.CONSTANT R16, desc[UR6][R26.64] ;  /* 0x000000061a107981 */ /* 0x000f22000c1e9900 */
[----:B--2---:R-:W-:-:S05]  /*1280*/  IMAD.WIDE R24, R13, 0x4, R20 ;  /* 0x000000040d187825 */ /* 0x004fca00078e0214 */
[----:B------:R-:W2:Y:S01]  /*1290*/  LDG.E.CONSTANT R0, desc[UR6][R24.64] ;  /* 0x0000000618007981 */ /* 0x000ea2000c1e9900 */
[----:B---3--:R-:W-:-:S05]  /*12a0*/  IMAD.WIDE R22, R13, 0x4, R18 ;  /* 0x000000040d167825 */ /* 0x008fca00078e0212 */
[----:B------:R-:W3:Y:S01]  /*12b0*/  LDG.E.CONSTANT R3, desc[UR6][R22.64] ;  /* 0x0000000616037981 */ /* 0x000ee2000c1e9900 */
[-C--:B------:R-:W-:Y:S01]  /*12c0*/  IABS R31, R7.reuse ;  /* 0x00000007001f7213 */ /* 0x080fe20000000000 */
[----:B------:R-:W-:Y:S01]  /*12d0*/  BSSY.RECONVERGENT B3, `(.L_x_26) ;  /* 0x000002e000037945 */ /* 0x000fe20003800200 */
[----:B------:R-:W-:Y:S02]  /*12e0*/  IABS R32, R7 ;  /* 0x0000000700207213 */ /* 0x000fe40000000000 */
[----:B------:R-:W5:Y:S08]  /*12f0*/  I2F.RP R17, R31 ;  /* 0x0000001f00117306 */ /* 0x000f700000209400 */
[----:B-----5:R-:W5:Y:S02]  /*1300*/  MUFU.RCP R17, R17 ;  /* 0x0000001100117308 */ /* 0x020f640000001000 */
[----:B-----5:R-:W-:-:S02]  /*1310*/  VIADD R10, R17, 0xffffffe ;  /* 0x0ffffffe110a7836 */ /* 0x020fc40000000000 */
[----:B------:R-:W-:-:S04]  /*1320*/  IMAD.MOV R17, RZ, RZ, -R32 ;  /* 0x000000ffff117224 */ /* 0x000fc800078e0a20 */
[----:B------:R5:W0:Y:S02]  /*1330*/  F2I.FTZ.U32.TRUNC.NTZ R11, R10 ;  /* 0x0000000a000b7305 */ /* 0x000a24000021f000 */
[----:B-----5:R-:W-:Y:S01]  /*1340*/  IMAD.MOV.U32 R10, RZ, RZ, RZ ;  /* 0x000000ffff0a7224 */ /* 0x020fe200078e00ff */
[----:B0-----:R-:W-:-:S05]  /*1350*/  IADD3 R30, PT, PT, RZ, -R11, RZ ;  /* 0x8000000bff1e7210 */ /* 0x001fca0007ffe0ff */
[----:B------:R-:W-:-:S04]  /*1360*/  IMAD R33, R30, R31, RZ ;  /* 0x0000001f1e217224 */ /* 0x000fc800078e02ff */
[----:B------:R-:W-:Y:S01]  /*1370*/  IMAD.HI.U32 R11, R11, R33, R10 ;  /* 0x000000210b0b7227 */ /* 0x000fe200078e000a */
[----:B----4-:R-:W-:Y:S02]  /*1380*/  IABS R30, R16 ;  /* 0x00000010001e7213 */ /* 0x010fe40000000000 */
[----:B------:R-:W-:-:S03]  /*1390*/  LOP3.LUT R16, R16, R7, RZ, 0x3c, !PT ;  /* 0x0000000710107212 */ /* 0x000fc600078e3cff */
[----:B------:R-:W-:Y:S01]  /*13a0*/  IMAD.HI.U32 R11, R11, R30, RZ ;  /* 0x0000001e0b0b7227 */ /* 0x000fe200078e00ff */
[----:B------:R-:W-:-:S03]  /*13b0*/  ISETP.GE.AND P2, PT, R16, RZ, PT ;  /* 0x000000ff1000720c */ /* 0x000fc60003f46270 */
[----:B------:R-:W-:-:S05]  /*13c0*/  IMAD R10, R11, R17, R30 ;  /* 0x000000110b0a7224 */ /* 0x000fca00078e021e */
[----:B------:R-:W-:-:S13]  /*13d0*/  ISETP.GT.U32.AND P1, PT, R31, R10, PT ;  /* 0x0000000a1f00720c */ /* 0x000fda0003f24070 */
[-C--:B------:R-:W-:Y:S01]  /*13e0*/  @!P1 IADD3 R10, PT, PT, R10, -R31.reuse, RZ ;  /* 0x8000001f0a0a9210 */ /* 0x080fe20007ffe0ff */
[----:B------:R-:W-:Y:S01]  /*13f0*/  @!P1 VIADD R11, R11, 0x1 ;  /* 0x000000010b0b9836 */ /* 0x000fe20000000000 */
[----:B------:R-:W-:Y:S02]  /*1400*/  ISETP.NE.AND P1, PT, R7, RZ, PT ;  /* 0x000000ff0700720c */ /* 0x000fe40003f25270 */
[----:B------:R-:W-:-:S13]  /*1410*/  ISETP.GE.U32.AND P0, PT, R10, R31, PT ;  /* 0x0000001f0a00720c */ /* 0x000fda0003f06070 */
[----:B------:R-:W-:-:S05]  /*1420*/  @P0 VIADD R11, R11, 0x1 ;  /* 0x000000010b0b0836 */ /* 0x000fca0000000000 */
[----:B------:R-:W-:-:S05]  /*1430*/  MOV R16, R11 ;  /* 0x0000000b00107202 */ /* 0x000fca0000000f00 */
[----:B------:R-:W-:Y:S01]  /*1440*/  @!P2 IMAD.MOV R16, RZ, RZ, -R16 ;  /* 0x000000ffff10a224 */ /* 0x000fe200078e0a10 */
[----:B------:R-:W-:-:S04]  /*1450*/  @!P1 LOP3.LUT R16, RZ, R7, RZ, 0x33, !PT ;  /* 0x00000007ff109212 */ /* 0x000fc800078e33ff */
[----:B------:R-:W-:Y:S02]  /*1460*/  ISETP.NE.U32.AND P0, PT, R28, R16, PT ;  /* 0x000000101c00720c */ /* 0x000fe40003f05070 */
[----:B------:R-:W-:-:S04]  /*1470*/  SHF.R.S32.HI R11, RZ, 0x1f, R16 ;  /* 0x0000001fff0b7819 */ /* 0x000fc80000011410 */
[----:B------:R-:W-:-:S04]  /*1480*/  ISETP.NE.AND.EX P0, PT, R29, R11, PT, P0 ;  /* 0x0000000b1d00720c */ /* 0x000fc80003f05300 */
[----:B------:R-:W-:Y:S02]  /*1490*/  FSEL R5, R5, RZ, !P0 ;  /* 0x000000ff05057208 */ /* 0x000fe40004000000 */
[----:B------:R-:W-:Y:S02]  /*14a0*/  FSEL R11, R4, RZ, !P0 ;  /* 0x000000ff040b7208 */ /* 0x000fe40004000000 */
[C---:B--2---:R-:W-:Y:S01]  /*14b0*/  FSETP.GT.AND P0, PT, R0.reuse, -R5, PT ;  /* 0x800000050000720b */ /* 0x044fe20003f04000 */
[----:B------:R-:W-:Y:S02]  /*14c0*/  FADD R17, R5, R0 ;  /* 0x0000000005117221 */ /* 0x000fe40000000000 */
[----:B---3--:R-:W-:Y:S02]  /*14d0*/  FFMA R4, R0, R3, R11 ;  /* 0x0000000300047223 */ /* 0x008fe4000000000b */
[----:B------:R-:W0:Y:S08]  /*14e0*/  MUFU.RCP R10, R17 ;  /* 0x00000011000a7308 */ /* 0x000e300000001000 */
[----:B------:R-:W2:Y:S01]  /*14f0*/  FCHK P1, R4, R17 ;  /* 0x0000001104007302 */ /* 0x000ea20000020000 */
[----:B0-----:R-:W-:-:S04]  /*1500*/  FFMA R29, -R17, R10, 1 ;  /* 0x3f800000111d7423 */ /* 0x001fc8000000010a */
[----:B------:R-:W-:-:S04]  /*1510*/  FFMA R29, R10, R29, R10 ;  /* 0x0000001d0a1d7223 */ /* 0x000fc8000000000a */
[----:B------:R-:W-:-:S04]  /*1520*/  FFMA R28, R4, R29, RZ ;  /* 0x0000001d041c7223 */ /* 0x000fc800000000ff */
[----:B------:R-:W-:-:S04]  /*1530*/  FFMA R0, -R17, R28, R4 ;  /* 0x0000001c11007223 */ /* 0x000fc80000000104 */
[----:B------:R-:W-:Y:S01]  /*1540*/  FFMA R28, R29, R0, R28 ;  /* 0x000000001d1c7223 */ /* 0x000fe2000000001c */
[----:B--2---:R-:W-:Y:S06]  /*1550*/  @!P1 BRA `(.L_x_27) ;  /* 0x0000000000149947 */ /* 0x004fec0003800000 */
[----:B------:R-:W-:Y:S01]  /*1560*/  IMAD.MOV.U32 R39, RZ, RZ, R4 ;  /* 0x000000ffff277224 */ /* 0x000fe200078e0004 */
[----:B------:R-:W-:Y:S02]  /*1570*/  MOV R34, R17 ;  /* 0x0000001100227202 */ /* 0x000fe40000000f00 */
[----:B------:R-:W-:-:S07]  /*1580*/  MOV R10, 0x15a0 ;  /* 0x000015a0000a7802 */ /* 0x000fce0000000f00 */
[----:B-1----:R-:W-:Y:S05]  /*1590*/  CALL.REL.NOINC `($__internal_1_$__cuda_sm3x_div_rn_noftz_f32_slowpath) ;  /* 0x0000002800dc7944 */ /* 0x002fea0003c00000 */
[----:B------:R-:W-:-:S07]  /*15a0*/  IMAD.MOV.U32 R28, RZ, RZ, R0 ;  /* 0x000000ffff1c7224 */ /* 0x000fce00078e0000 */
.L_x_27:
[----:B------:R-:W-:Y:S05]  /*15b0*/  BSYNC.RECONVERGENT B3 ;  /* 0x0000000000037941 */ /* 0x000fea0003800200 */
.L_x_26:
[----:B------:R-:W2:Y:S01]  /*15c0*/  LDG.E.CONSTANT R30, desc[UR6][R26.64+0x4] ;  /* 0x000004061a1e7981 */ /* 0x000ea2000c1e9900 */
[----:B------:R-:W-:-:S05]  /*15d0*/  IMAD.WIDE R24, R2, 0x4, R24 ;  /* 0x0000000402187825 */ /* 0x000fca00078e0218 */
[----:B------:R-:W3:Y:S01]  /*15e0*/  LDG.E.CONSTANT R0, desc[UR6][R24.64] ;  /* 0x0000000618007981 */ /* 0x000ee2000c1e9900 */
[----:B------:R-:W-:-:S05]  /*15f0*/  IMAD.WIDE R22, R2, 0x4, R22 ;  /* 0x0000000402167825 */ /* 0x000fca00078e0216 */
[----:B------:R-:W4:Y:S01]  /*1600*/  LDG.E.CONSTANT R3, desc[UR6][R22.64] ;  /* 0x0000000616037981 */ /* 0x000f22000c1e9900 */
[-C--:B------:R-:W-:Y:S01]  /*1610*/  IABS R29, R7.reuse ;  /* 0x00000007001d7213 */ /* 0x080fe20000000000 */
[----:B------:R-:W-:Y:S01]  /*1620*/  BSSY.RECONVERGENT B3, `(.L_x_28) ;  /* 0x0000030000037945 */ /* 0x000fe20003800200 */
[----:B------:R-:W-:Y:S02]  /*1630*/  IABS R33, R7 ;  /* 0x0000000700217213 */ /* 0x000fe40000000000 */
[----:B------:R-:W0:Y:S03]  /*1640*/  I2F.RP R5, R29 ;  /* 0x0000001d00057306 */ /* 0x000e260000209400 */
[----:B------:R-:W-:-:S05]  /*1650*/  IMAD.MOV R33, RZ, RZ, -R33 ;  /* 0x000000ffff217224 */ /* 0x000fca00078e0a21 */
[----:B0-----:R-:W0:Y:S02]  /*1660*/  MUFU.RCP R5, R5 ;  /* 0x0000000500057308 */ /* 0x001e240000001000 */
[----:B0-----:R-:W-:-:S06]  /*1670*/  VIADD R11, R5, 0xffffffe ;  /* 0x0ffffffe050b7836 */ /* 0x001fcc0000000000 */
[----:B------:R-:W0:Y:S02]  /*1680*/  F2I.FTZ.U32.TRUNC.NTZ R11, R11 ;  /* 0x0000000b000b7305 */ /* 0x000e24000021f000 */
[----:B0-----:R-:W-:-:S05]  /*1690*/  IADD3 R10, PT, PT, RZ, -R11, RZ ;  /* 0x8000000bff0a7210 */ /* 0x001fca0007ffe0ff */
[----:B------:R-:W-:Y:S02]  /*16a0*/  IMAD R31, R10, R29, RZ ;  /* 0x0000001d0a1f7224 */ /* 0x000fe400078e02ff */
[----:B------:R-:W-:-:S04]  /*16b0*/  IMAD.MOV.U32 R10, RZ, RZ, RZ ;  /* 0x000000ffff0a7224 */ /* 0x000fc800078e00ff */
[----:B------:R-:W-:Y:S01]  /*16c0*/  IMAD.HI.U32 R31, R11, R31, R10 ;  /* 0x0000001f0b1f7227 */ /* 0x000fe200078e000a */
[----:B------:R-:W-:Y:S02]  /*16d0*/  FSEL R11, R28, +QNAN , P0 ;  /* 0x7fffffff1c0b7808 */ /* 0x000fe40000000000 */
[----:B--2---:R-:W-:Y:S02]  /*16e0*/  IABS R32, R30 ;  /* 0x0000001e00207213 */ /* 0x004fe40000000000 */
[----:B------:R-:W-:Y:S02]  /*16f0*/  LOP3.LUT R30, R30, R7, RZ, 0x3c, !PT ;  /* 0x000000071e1e7212 */ /* 0x000fe400078e3cff */
[----:B------:R-:W-:Y:S01]  /*1700*/  MOV R10, R32 ;  /* 0x00000020000a7202 */ /* 0x000fe20000000f00 */
[----:B------:R-:W-:Y:S01]  /*1710*/  IMAD.MOV.U32 R32, RZ, RZ, R33 ;  /* 0x000000ffff207224 */ /* 0x000fe200078e0021 */
[----:B------:R-:W-:-:S03]  /*1720*/  ISETP.GE.AND P3, PT, R30, RZ, PT ;  /* 0x000000ff1e00720c */ /* 0x000fc60003f66270 */
[----:B------:R-:W-:-:S04]  /*1730*/  IMAD.HI.U32 R5, R31, R10, RZ ;  /* 0x0000000a1f057227 */ /* 0x000fc800078e00ff */
[----:B------:R-:W-:-:S05]  /*1740*/  IMAD R10, R5, R32, R10 ;  /* 0x00000020050a7224 */ /* 0x000fca00078e020a */
[----:B------:R-:W-:-:S13]  /*1750*/  ISETP.GT.U32.AND P2, PT, R29, R10, PT ;  /* 0x0000000a1d00720c */ /* 0x000fda0003f44070 */
[----:B------:R-:W-:Y:S01]  /*1760*/  @!P2 IMAD.IADD R10, R10, 0x1, -R29 ;  /* 0x000000010a0aa824 */ /* 0x000fe200078e0a1d */
[----:B------:R-:W-:Y:S02]  /*1770*/  @!P2 IADD3 R5, PT, PT, R5, 0x1, RZ ;  /* 0x000000010505a810 */ /* 0x000fe40007ffe0ff */
[----:B------:R-:W-:Y:S02]  /*1780*/  ISETP.NE.AND P2, PT, R7, RZ, PT ;  /* 0x000000ff0700720c */ /* 0x000fe40003f45270 */
[----:B------:R-:W-:Y:S01]  /*1790*/  ISETP.GE.U32.AND P1, PT, R10, R29, PT ;  /* 0x0000001d0a00720c */ /* 0x000fe20003f26070 */
[----:B-1----:R-:W-:-:S05]  /*17a0*/  IMAD.WIDE R28, R13, 0x4, R14 ;  /* 0x000000040d1c7825 */ /* 0x002fca00078e020e */
[----:B------:R0:W-:Y:S07]  /*17b0*/  STG.E desc[UR6][R28.64], R11 ;  /* 0x0000000b1c007986 */ /* 0x0001ee000c101906 */
[----:B------:R-:W-:-:S04]  /*17c0*/  @P1 VIADD R5, R5, 0x1 ;  /* 0x0000000105051836 */ /* 0x000fc80000000000 */
[----:B------:R-:W-:Y:S01]  /*17d0*/  @!P3 IMAD.MOV R5, RZ, RZ, -R5 ;  /* 0x000000ffff05b224 */ /* 0x000fe200078e0a05 */
[----:B------:R-:W-:-:S04]  /*17e0*/  @!P2 LOP3.LUT R5, RZ, R7, RZ, 0x33, !PT ;  /* 0x00000007ff05a212 */ /* 0x000fc800078e33ff */
[----:B------:R-:W-:-:S04]  /*17f0*/  ISETP.NE.AND P1, PT, R16, R5, PT ;  /* 0x000000051000720c */ /* 0x000fc80003f25270 */
[----:B------:R-:W-:Y:S02]  /*1800*/  FSEL R31, R17, RZ, !P1 ;  /* 0x000000ff111f7208 */ /* 0x000fe40004800000 */
[----:B------:R-:W-:Y:S02]  /*1810*/  FSEL R33, R4, RZ, !P1 ;  /* 0x000000ff04217208 */ /* 0x000fe40004800000 */
[C---:B---3--:R-:W-:Y:S01]  /*1820*/  FSETP.GT.AND P0, PT, R0.reuse, -R31, PT ;  /* 0x8000001f0000720b */ /* 0x048fe20003f04000 */
[----:B------:R-:W-:Y:S02]  /*1830*/  FADD R17, R31, R0 ;  /* 0x000000001f117221 */ /* 0x000fe40000000000 */
[----:B----4-:R-:W-:Y:S02]  /*1840*/  FFMA R16, R0, R3, R33 ;  /* 0x0000000300107223 */ /* 0x010fe40000000021 */
[----:B------:R-:W1:Y:S08]  /*1850*/  MUFU.RCP R10, R17 ;  /* 0x00000011000a7308 */ /* 0x000e700000001000 */
        /* <DEDUP_REMOVED lines=11> */
[----:B------:R-:W-:-:S07]  /*1910*/  IMAD.MOV.U32 R30, RZ, RZ, R0 ;  /* 0x000000ffff1e7224 */ /* 0x000fce00078e0000 */
.L_x_29:
[----:B------:R-:W-:Y:S05]  /*1920*/  BSYNC.RECONVERGENT B3 ;  /* 0x0000000000037941 */ /* 0x000fea0003800200 */
.L_x_28:
[----:B------:R-:W2:Y:S01]  /*1930*/  LDG.E.CONSTANT R4, desc[UR6][R26.64+0x8] ;  /* 0x000008061a047981 */ /* 0x000ea2000c1e9900 */
[----:B------:R-:W-:-:S05]  /*1940*/  IMAD.WIDE R24, R2, 0x4, R24 ;  /* 0x0000000402187825 */ /* 0x000fca00078e0218 */
[----:B------:R-:W3:Y:S01]  /*1950*/  LDG.E.CONSTANT R0, desc[UR6][R24.64] ;  /* 0x0000000618007981 */ /* 0x000ee2000c1e9900 */
[----:B------:R-:W-:-:S05]  /*1960*/  IMAD.WIDE R22, R2, 0x4, R22 ;  /* 0x0000000402167825 */ /* 0x000fca00078e0216 */
[----:B------:R-:W4:Y:S01]  /*1970*/  LDG.E.CONSTANT R3, desc[UR6][R22.64] ;  /* 0x0000000616037981 */ /* 0x000f22000c1e9900 */
[-C--:B------:R-:W-:Y:S01]  /*1980*/  IABS R32, R7.reuse ;  /* 0x0000000700207213 */ /* 0x080fe20000000000 */
[----:B------:R-:W-:Y:S01]  /*1990*/  IMAD.WIDE R28, R2, 0x4, R28 ;  /* 0x00000004021c7825 */ /* 0x000fe200078e021c */
[----:B------:R-:W-:Y:S01]  /*19a0*/  IABS R36, R7 ;  /* 0x0000000700247213 */ /* 0x000fe20000000000 */
[----:B------:R-:W-:Y:S01]  /*19b0*/  BSSY.RECONVERGENT B3, `(.L_x_30) ;  /* 0x000002e000037945 */ /* 0x000fe20003800200 */
[----:B------:R-:W0:Y:S08]  /*19c0*/  I2F.RP R31, R32 ;  /* 0x00000020001f7306 */ /* 0x000e300000209400 */
[----:B0-----:R-:W0:Y:S02]  /*19d0*/  MUFU.RCP R31, R31 ;  /* 0x0000001f001f7308 */ /* 0x001e240000001000 */
[----:B0-----:R-:W-:-:S02]  /*19e0*/  IADD3 R10, PT, PT, R31, 0xffffffe, RZ ;  /* 0x0ffffffe1f0a7810 */ /* 0x001fc40007ffe0ff */
[----:B------:R-:W-:-:S04]  /*19f0*/  IADD3 R31, PT, PT, RZ, -R36, RZ ;  /* 0x80000024ff1f7210 */ /* 0x000fc80007ffe0ff */
[----:B------:R0:W1:Y:S02]  /*1a00*/  F2I.FTZ.U32.TRUNC.NTZ R11, R10 ;  /* 0x0000000a000b7305 */ /* 0x000064000021f000 */
[----:B0-----:R-:W-:Y:S02]  /*1a10*/  IMAD.MOV.U32 R10, RZ, RZ, RZ ;  /* 0x000000ffff0a7224 */ /* 0x001fe400078e00ff */
[----:B-1----:R-:W-:-:S04]  /*1a20*/  IMAD.MOV R33, RZ, RZ, -R11 ;  /* 0x000000ffff217224 */ /* 0x002fc800078e0a0b */
[----:B------:R-:W-:-:S04]  /*1a30*/  IMAD R33, R33, R32, RZ ;  /* 0x0000002021217224 */ /* 0x000fc800078e02ff */
[----:B------:R-:W-:Y:S01]  /*1a40*/  IMAD.HI.U32 R34, R11, R33, R10 ;  /* 0x000000210b227227 */ /* 0x000fe200078e000a */
[----:B--2---:R-:W-:Y:S02]  /*1a50*/  IABS R35, R4 ;  /* 0x0000000400237213 */ /* 0x004fe40000000000 */
[----:B------:R-:W-:-:S03]  /*1a60*/  LOP3.LUT R4, R4, R7, RZ, 0x3c, !PT ;  /* 0x0000000704047212 */ /* 0x000fc600078e3cff */
        /* <DEDUP_REMOVED lines=8> */
[----:B------:R-:W-:Y:S02]  /*1af0*/  ISETP.GE.U32.AND P1, PT, R11, R32, PT ;  /* 0x000000200b00720c */ /* 0x000fe40003f26070 */
[----:B------:R-:W-:-:S05]  /*1b00*/  FSEL R11, R30, +QNAN , P0 ;  /* 0x7fffffff1e0b7808 */ /* 0x000fca0000000000 */
[----:B------:R0:W-:Y:S06]  /*1b10*/  STG.E desc[UR6][R28.64], R11 ;  /* 0x0000000b1c007986 */ /* 0x0001ec000c101906 */
[----:B------:R-:W-:-:S04]  /*1b20*/  @P1 VIADD R10, R10, 0x1 ;  /* 0x000000010a0a1836 */ /* 0x000fc80000000000 */
[----:B------:R-:W-:-:S05]  /*1b30*/  IMAD.MOV.U32 R4, RZ, RZ, R10 ;  /* 0x000000ffff047224 */ /* 0x000fca00078e000a */
[----:B------:R-:W-:Y:S02]  /*1b40*/  @!P3 IADD3 R4, PT, PT, -R4, RZ, RZ ;  /* 0x000000ff0404b210 */ /* 0x000fe40007ffe1ff */
        /* <DEDUP_REMOVED lines=16> */
[----:B------:R-:W-:Y:S01]  /*1c50*/  MOV R10, 0x1c80 ;  /* 0x00001c80000a7802 */ /* 0x000fe20000000f00 */
[----:B------:R-:W-:-:S07]  /*1c60*/  IMAD.MOV.U32 R34, RZ, RZ, R5 ;  /* 0x000000ffff227224 */ /* 0x000fce00078e0005 */
[----:B------:R-:W-:Y:S05]  /*1c70*/  CALL.REL.NOINC `($__internal_1_$__cuda_sm3x_div_rn_noftz_f32_slowpath) ;  /* 0x0000002400247944 */ /* 0x000fea0003c00000 */
[----:B------:R-:W-:-:S07]  /*1c80*/  MOV R3, R0 ;  /* 0x0000000000037202 */ /* 0x000fce0000000f00 */
.L_x_31:
[----:B------:R-:W-:Y:S05]  /*1c90*/  BSYNC.RECONVERGENT B3 ;  /* 0x0000000000037941 */ /* 0x000fea0003800200 */
.L_x_30:
[----:B------:R-:W2:Y:S01]  /*1ca0*/  LDG.E.CONSTANT R26, desc[UR6][R26.64+0xc] ;  /* 0x00000c061a1a7981 */ /* 0x000ea2000c1e9900 */
[----:B------:R-:W-:-:S05]  /*1cb0*/  IMAD.WIDE R24, R2, 0x4, R24 ;  /* 0x0000000402187825 */ /* 0x000fca00078e0218 */
[----:B------:R0:W3:Y:S01]  /*1cc0*/  LDG.E.CONSTANT R0, desc[UR6][R24.64] ;  /* 0x0000000618007981 */ /* 0x0000e2000c1e9900 */
[----:B------:R-:W-:-:S05]  /*1cd0*/  IMAD.WIDE R22, R2, 0x4, R22 ;  /* 0x0000000402167825 */ /* 0x000fca00078e0216 */
[----:B------:R1:W4:Y:S01]  /*1ce0*/  LDG.E.CONSTANT R39, desc[UR6][R22.64] ;  /* 0x0000000616277981 */ /* 0x000322000c1e9900 */
[-C--:B------:R-:W-:Y:S01]  /*1cf0*/  IABS R30, R7.reuse ;  /* 0x00000007001e7213 */ /* 0x080fe20000000000 */
[----:B------:R-:W-:Y:S01]  /*1d00*/  BSSY.RECONVERGENT B3, `(.L_x_32) ;  /* 0x0000031000037945 */ /* 0x000fe20003800200 */
[----:B------:R-:W-:Y:S02]  /*1d10*/  FSEL R3, R3, +QNAN , P0 ;  /* 0x7fffffff03037808 */ /* 0x000fe40000000000 */
[----:B------:R-:W5:Y:S01]  /*1d20*/  I2F.RP R17, R30 ;  /* 0x0000001e00117306 */ /* 0x000f620000209400 */
[----:B0-----:R-:W-:-:S07]  /*1d30*/  IABS R24, R7 ;  /* 0x0000000700187213 */ /* 0x001fce0000000000 */
[----:B-----5:R-:W0:Y:S02]  /*1d40*/  MUFU.RCP R17, R17 ;  /* 0x0000001100117308 */ /* 0x020e240000001000 */
[----:B0-----:R-:W-:Y:S02]  /*1d50*/  VIADD R10, R17, 0xffffffe ;  /* 0x0ffffffe110a7836 */ /* 0x001fe40000000000 */
[----:B------:R-:W-:-:S04]  /*1d60*/  IMAD.MOV R17, RZ, RZ, -R24 ;  /* 0x000000ffff117224 */ /* 0x000fc800078e0a18 */
[----:B------:R0:W5:Y:S02]  /*1d70*/  F2I.FTZ.U32.TRUNC.NTZ R11, R10 ;  /* 0x0000000a000b7305 */ /* 0x000164000021f000 */
[----:B0-----:R-:W-:Y:S02]  /*1d80*/  HFMA2 R10, -RZ, RZ, 0, 0 ;  /* 0x00000000ff0a7431 */ /* 0x001fe400000001ff */
[----:B-----5:R-:W-:-:S04]  /*1d90*/  IMAD.MOV R27, RZ, RZ, -R11 ;  /* 0x000000ffff1b7224 */ /* 0x020fc800078e0a0b */
[----:B------:R-:W-:-:S04]  /*1da0*/  IMAD R25, R27, R30, RZ ;  /* 0x0000001e1b197224 */ /* 0x000fc800078e02ff */
[----:B-1----:R-:W-:Y:S01]  /*1db0*/  IMAD.HI.U32 R22, R11, R25, R10 ;  /* 0x000000190b167227 */ /* 0x002fe200078e000a */
[----:B--2---:R-:W-:Y:S02]  /*1dc0*/  IABS R23, R26 ;  /* 0x0000001a00177213 */ /* 0x004fe40000000000 */
[----:B------:R-:W-:-:S03]  /*1dd0*/  LOP3.LUT R26, R26, R7, RZ, 0x3c, !PT ;  /* 0x000000071a1a7212 */ /* 0x000fc600078e3cff */
[----:B------:R-:W-:Y:S01]  /*1de0*/  IMAD.MOV.U32 R11, RZ, RZ, R23 ;  /* 0x000000ffff0b7224 */ /* 0x000fe200078e0017 */
[----:B------:R-:W-:-:S03]  /*1df0*/  ISETP.GE.AND P3, PT, R26, RZ, PT ;  /* 0x000000ff1a00720c */ /* 0x000fc60003f66270 */
[----:B------:R-:W-:-:S04]  /*1e00*/  IMAD.HI.U32 R10, R22, R11, RZ ;  /* 0x0000000b160a7227 */ /* 0x000fc800078e00ff */
[----:B------:R-:W-:Y:S02]  /*1e10*/  IMAD R11, R10, R17, R11 ;  /* 0x000000110a0b7224 */ /* 0x000fe400078e020b */
[----:B------:R-:W-:-:S03]  /*1e20*/  IMAD.WIDE R22, R2, 0x4, R28 ;  /* 0x0000000402167825 */ /* 0x000fc600078e021c */
[----:B------:R-:W-:Y:S02]  /*1e30*/  ISETP.GT.U32.AND P2, PT, R30, R11, PT ;  /* 0x0000000b1e00720c */ /* 0x000fe40003f44070 */
[----:B------:R0:W-:Y:S11]  /*1e40*/  STG.E desc[UR6][R22.64], R3 ;  /* 0x0000000316007986 */ /* 0x0001f6000c101906 */
[----:B------:R-:W-:Y:S01]  /*1e50*/  @!P2 IADD3 R11, PT, PT, R11, -R30, RZ ;  /* 0x8000001e0b0ba210 */ /* 0x000fe20007ffe0ff */
[----:B------:R-:W-:Y:S01]  /*1e60*/  @!P2 VIADD R10, R10, 0x1 ;  /* 0x000000010a0aa836 */ /* 0x000fe20000000000 */
[----:B------:R-:W-:-:S02]  /*1e70*/  ISETP.NE.AND P2, PT, R7, RZ, PT ;  /* 0x000000ff0700720c */ /* 0x000fc40003f45270 */
[----:B------:R-:W-:-:S13]  /*1e80*/  ISETP.GE.U32.AND P1, PT, R11, R30, PT ;  /* 0x0000001e0b00720c */ /* 0x000fda0003f26070 */
[----:B------:R-:W-:-:S05]  /*1e90*/  @P1 VIADD R10, R10, 0x1 ;  /* 0x000000010a0a1836 */ /* 0x000fca0000000000 */
[----:B------:R-:W-:Y:S02]  /*1ea0*/  @!P3 IADD3 R10, PT, PT, -R10, RZ, RZ ;  /* 0x000000ff0a0ab210 */ /* 0x000fe40007ffe1ff */
[----:B------:R-:W-:-:S04]  /*1eb0*/  @!P2 LOP3.LUT R10, RZ, R7, RZ, 0x33, !PT ;  /* 0x00000007ff0aa212 */ /* 0x000fc800078e33ff */
[-C--:B------:R-:W-:Y:S02]  /*1ec0*/  ISETP.NE.AND P1, PT, R4, R10.reuse, PT ;  /* 0x0000000a0400720c */ /* 0x080fe40003f25270 */
[----:B------:R-:W-:Y:S02]  /*1ed0*/  SHF.R.S32.HI R29, RZ, 0x1f, R10 ;  /* 0x0000001fff1d7819 */ /* 0x000fe4000001140a */
[----:B------:R-:W-:Y:S02]  /*1ee0*/  FSEL R5, R5, RZ, !P1 ;  /* 0x000000ff05057208 */ /* 0x000fe40004800000 */
[----:B------:R-:W-:Y:S02]  /*1ef0*/  FSEL R11, R16, RZ, !P1 ;  /* 0x000000ff100b7208 */ /* 0x000fe40004800000 */
[C---:B---3--:R-:W-:Y:S01]  /*1f00*/  FSETP.GT.AND P0, PT, R0.reuse, -R5, PT ;  /* 0x800000050000720b */ /* 0x048fe20003f04000 */
[----:B------:R-:W-:Y:S01]  /*1f10*/  FADD R34, R5, R0 ;  /* 0x0000000005227221 */ /* 0x000fe20000000000 */
[----:B------:R-:W-:Y:S01]  /*1f20*/  MOV R28, R10 ;  /* 0x0000000a001c7202 */ /* 0x000fe20000000f00 */
[----:B----4-:R-:W-:-:S02]  /*1f30*/  FFMA R39, R0, R39, R11 ;  /* 0x0000002700277223 */ /* 0x010fc4000000000b */
[----:B------:R-:W1:Y:S01]  /*1f40*/  MUFU.RCP R4, R34 ;  /* 0x0000002200047308 */ /* 0x000e620000001000 */
[----:B------:R-:W-:-:S07]  /*1f50*/  IMAD.MOV.U32 R5, RZ, RZ, R34 ;  /* 0x000000ffff057224 */ /* 0x000fce00078e0022 */
        /* <DEDUP_REMOVED lines=10> */
[----:B------:R-:W-:-:S07]  /*2000*/  IMAD.MOV.U32 R11, RZ, RZ, R0 ;  /* 0x000000ffff0b7224 */ /* 0x000fce00078e0000 */
.L_x_33:
[----:B------:R-:W-:Y:S05]  /*2010*/  BSYNC.RECONVERGENT B3 ;  /* 0x0000000000037941 */ /* 0x000fea0003800200 */
.L_x_32:
[----:B------:R-:W-:Y:S01]  /*2020*/  IMAD.U32 R0, RZ, RZ, UR4 ;  /* 0x00000004ff007e24 */ /* 0x000fe2000f8e00ff */
[----:B------:R-:W-:Y:S01]  /*2030*/  FSEL R11, R11, +QNAN , P0 ;  /* 0x7fffffff0b0b7808 */ /* 0x000fe20000000000 */
[----:B------:R-:W-:Y:S01]  /*2040*/  VIADD R8, R8, 0x4 ;  /* 0x0000000408087836 */ /* 0x000fe20000000000 */
[----:B------:R-:W-:Y:S01]  /*2050*/  IADD3 R12, PT, PT, R12, 0x4, RZ ;  /* 0x000000040c0c7810 */ /* 0x000fe20007ffe0ff */
[----:B------:R-:W-:-:S03]  /*2060*/  IMAD.WIDE R22, R0, 0x4, R22 ;  /* 0x0000000400167825 */ /* 0x000fc600078e0216 */
[----:B------:R-:W-:Y:S01]  /*2070*/  ISETP.NE.AND P0, PT, R12, RZ, PT ;  /* 0x000000ff0c00720c */ /* 0x000fe20003f05270 */
[----:B------:R-:W-:Y:S01]  /*2080*/  IMAD R13, R0, 0x4, R13 ;  /* 0x00000004000d7824 */ /* 0x000fe200078e020d */
[----:B------:R4:W-:Y:S11]  /*2090*/  STG.E desc[UR6][R22.64], R11 ;  /* 0x0000000b16007986 */ /* 0x0009f6000c101906 */
[----:B------:R-:W-:Y:S05]  /*20a0*/  @P0 BRA `(.L_x_34) ;  /* 0xfffffff000680947 */ /* 0x000fea000383ffff */
.L_x_25:
[----:B------:R-:W-:Y:S05]  /*20b0*/  BSYNC.RECONVERGENT B2 ;  /* 0x0000000000027941 */ /* 0x000fea0003800200 */
.L_x_24:
[----:B------:R-:W-:-:S13]  /*20c0*/  ISETP.NE.AND P0, PT, R6, RZ, PT ;  /* 0x000000ff0600720c */ /* 0x000fda0003f05270 */
[----:B------:R-:W-:Y:S05]  /*20d0*/  @!P0 EXIT ;  /* 0x000000000000894d */ /* 0x000fea0003800000 */
[----:B------:R-:W0:Y:S01]  /*20e0*/  LDC.64 R14, c[0x0][0x3c0] ;  /* 0x0000f000ff0e7b82 */ /* 0x000e220000000a00 */
[----:B------:R-:W-:Y:S01]  /*20f0*/  IMAD R9, R8, R0, R9 ;  /* 0x0000000008097224 */ /* 0x000fe200078e0209 */
[----:B------:R-:W-:Y:S01]  /*2100*/  IADD3 R6, PT, PT, -R6, RZ, RZ ;  /* 0x000000ff06067210 */ /* 0x000fe20007ffe1ff */
[----:B------:R-:W1:Y:S05]  /*2110*/  LDCU UR4, c[0x0][0x3b8] ;  /* 0x00007700ff0477ac */ /* 0x000e6a0008000800 */
[----:B------:R-:W2:Y:S08]  /*2120*/  LDC.64 R18, c[0x0][0x388] ;  /* 0x0000e200ff127b82 */ /* 0x000eb00000000a00 */
[----:B------:R-:W3:Y:S08]  /*2130*/  LDC.64 R16, c[0x0][0x390] ;  /* 0x0000e400ff107b82 */ /* 0x000ef00000000a00 */
[----:B-1----:R-:W0:Y:S02]  /*2140*/  LDC.64 R20, c[0x0][0x3b0] ;  /* 0x0000ec00ff147b82 */ /* 0x002e240000000a00 */
.L_x_37:
[----:B0-----:R-:W-:-:S06]  /*2150*/  IMAD.WIDE R2, R8, 0x4, R20 ;  /* 0x0000000408027825 */ /* 0x001fcc00078e0214 */
[----:B------:R-:W5:Y:S01]  /*2160*/  LDG.E.CONSTANT R2, desc[UR6][R2.64] ;  /* 0x0000000602027981 */ /* 0x000f62000c1e9900 */
[----:B--2-4-:R-:W-:-:S05]  /*2170*/  IMAD.WIDE R10, R9, 0x4, R18 ;  /* 0x00000004090a7825 */ /* 0x014fca00078e0212 */
[----:B------:R0:W2:Y:S01]  /*2180*/  LDG.E.CONSTANT R0, desc[UR6][R10.64] ;  /* 0x000000060a007981 */ /* 0x0000a2000c1e9900 */
[----:B---3--:R-:W-:-:S05]  /*2190*/  IMAD.WIDE R12, R9, 0x4, R16 ;  /* 0x00000004090c7825 */ /* 0x008fca00078e0210 */
[----:B------:R1:W3:Y:S01]  /*21a0*/  LDG.E.CONSTANT R24, desc[UR6][R12.64] ;  /* 0x000000060c187981 */ /* 0x0002e2000c1e9900 */
[-C--:B------:R-:W-:Y:S01]  /*21b0*/  IABS R26, R7.reuse ;  /* 0x00000007001a7213 */ /* 0x080fe20000000000 */
[----:B------:R-:W-:Y:S01]  /*21c0*/  BSSY.RECONVERGENT B2, `(.L_x_35) ;  /* 0x000002e000027945 */ /* 0x000fe20003800200 */
[----:B0-----:R-:W-:Y:S02]  /*21d0*/  IABS R11, R7 ;  /* 0x00000007000b7213 */ /* 0x001fe40000000000 */
[----:B------:R-:W0:Y:S03]  /*21e0*/  I2F.RP R25, R26 ;  /* 0x0000001a00197306 */ /* 0x000e260000209400 */
[----:B------:R-:W-:-:S05]  /*21f0*/  IMAD.MOV R11, RZ, RZ, -R11 ;  /* 0x000000ffff0b7224 */ /* 0x000fca00078e0a0b */
[----:B0-----:R-:W0:Y:S02]  /*2200*/  MUFU.RCP R25, R25 ;  /* 0x0000001900197308 */ /* 0x001e240000001000 */
[----:B0-----:R-:W-:-:S06]  /*2210*/  VIADD R22, R25, 0xffffffe ;  /* 0x0ffffffe19167836 */ /* 0x001fcc0000000000 */
[----:B------:R0:W4:Y:S02]  /*2220*/  F2I.FTZ.U32.TRUNC.NTZ R23, R22 ;  /* 0x0000001600177305 */ /* 0x000124000021f000 */
[----:B0-----:R-:W-:Y:S02]  /*2230*/  HFMA2 R22, -RZ, RZ, 0, 0 ;  /* 0x00000000ff167431 */ /* 0x001fe400000001ff */
[----:B----4-:R-:W-:-:S04]  /*2240*/  IMAD.MOV R3, RZ, RZ, -R23 ;  /* 0x000000ffff037224 */ /* 0x010fc800078e0a17 */
[----:B------:R-:W-:-:S04]  /*2250*/  IMAD R3, R3, R26, RZ ;  /* 0x0000001a03037224 */ /* 0x000fc800078e02ff */
[----:B-1----:R-:W-:Y:S01]  /*2260*/  IMAD.HI.U32 R12, R23, R3, R22 ;  /* 0x00000003170c7227 */ /* 0x002fe200078e0016 */
[----:B-----5:R-:W-:Y:S02]  /*2270*/  IABS R10, R2 ;  /* 0x00000002000a7213 */ /* 0x020fe40000000000 */
[----:B------:R-:W-:-:S03]  /*2280*/  LOP3.LUT R2, R2, R7, RZ, 0x3c, !PT ;  /* 0x0000000702027212 */ /* 0x000fc600078e3cff */
[----:B------:R-:W-:Y:S01]  /*2290*/  IMAD.MOV.U32 R3, RZ, RZ, R10 ;  /* 0x000000ffff037224 */ /* 0x000fe200078e000a */
[----:B------:R-:W-:Y:S02]  /*22a0*/  MOV R10, R11 ;  /* 0x0000000b000a7202 */ /* 0x000fe40000000f00 */
[----:B------:R-:W-:Y:S01]  /*22b0*/  ISETP.GE.AND P2, PT, R2, RZ, PT ;  /* 0x000000ff0200720c */ /* 0x000fe20003f46270 */
[----:B------:R-:W-:-:S04]  /*22c0*/  IMAD.HI.U32 R12, R12, R3, RZ ;  /* 0x000000030c0c7227 */ /* 0x000fc800078e00ff */
[----:B------:R-:W-:-:S05]  /*22d0*/  IMAD R3, R12, R10, R3 ;  /* 0x0000000a0c037224 */ /* 0x000fca00078e0203 */
[----:B------:R-:W-:-:S13]  /*22e0*/  ISETP.GT.U32.AND P1, PT, R26, R3, PT ;  /* 0x000000031a00720c */ /* 0x000fda0003f24070 */
[----:B------:R-:W-:Y:S02]  /*22f0*/  @!P1 IMAD.IADD R3, R3, 0x1, -R26 ;  /* 0x0000000103039824 */ /* 0x000fe400078e0a1a */
[----:B------:R-:W-:Y:S01]  /*2300*/  @!P1 VIADD R12, R12, 0x1 ;  /* 0x000000010c0c9836 */ /* 0x000fe20000000000 */
[----:B------:R-:W-:Y:S02]  /*2310*/  ISETP.NE.AND P1, PT, R7, RZ, PT ;  /* 0x000000ff0700720c */ /* 0x000fe40003f25270 */
[----:B------:R-:W-:-:S13]  /*2320*/  ISETP.GE.U32.AND P0, PT, R3, R26, PT ;  /* 0x0000001a0300720c */ /* 0x000fda0003f06070 */
[----:B------:R-:W-:-:S05]  /*2330*/  @P0 IADD3 R12, PT, PT, R12, 0x1, RZ ;  /* 0x000000010c0c0810 */ /* 0x000fca0007ffe0ff */
        /* <DEDUP_REMOVED lines=10> */
[----:B------:R-:W0:Y:S01]  /*23e0*/  MUFU.RCP R2, R34 ;  /* 0x0000002200027308 */ /* 0x000e220000001000 */
[----:B------:R-:W-:-:S02]  /*23f0*/  IMAD.MOV.U32 R5, RZ, RZ, R34 ;  /* 0x000000ffff057224 */ /* 0x000fc400078e0022 */
[----:B------:R-:W-:-:S05]  /*2400*/  MOV R4, R39 ;  /* 0x0000002700047202 */ /* 0x000fca0000000f00 */
[----:B------:R-:W1:Y:S01]  /*2410*/  FCHK P1, R39, R34 ;  /* 0x0000002227007302 */ /* 0x000e620000020000 */
[----:B0-----:R-:W-:-:S04]  /*2420*/  FFMA R3, -R34, R2, 1 ;  /* 0x3f80000022037423 */ /* 0x001fc80000000102 */
[----:B------:R-:W-:-:S04]  /*2430*/  FFMA R2, R2, R3, R2 ;  /* 0x0000000302027223 */ /* 0x000fc80000000002 */
[----:B------:R-:W-:-:S04]  /*2440*/  FFMA R3, R39, R2, RZ ;  /* 0x0000000227037223 */ /* 0x000fc800000000ff */
[----:B------:R-:W-:-:S04]  /*2450*/  FFMA R0, -R34, R3, R39 ;  /* 0x0000000322007223 */ /* 0x000fc80000000127 */
[----:B------:R-:W-:Y:S01]  /*2460*/  FFMA R0, R2, R0, R3 ;  /* 0x0000000002007223 */ /* 0x000fe20000000003 */
[----:B-1----:R-:W-:Y:S06]  /*2470*/  @!P1 BRA `(.L_x_36) ;  /* 0x0000000000089947 */ /* 0x002fec0003800000 */
[----:B------:R-:W-:-:S07]  /*2480*/  MOV R10, 0x24a0 ;  /* 0x000024a0000a7802 */ /* 0x000fce0000000f00 */
[----:B------:R-:W-:Y:S05]  /*2490*/  CALL.REL.NOINC `($__internal_1_$__cuda_sm3x_div_rn_noftz_f32_slowpath) ;  /* 0x0000001c001c7944 */ /* 0x000fea0003c00000 */
.L_x_36:
[----:B------:R-:W-:Y:S05]  /*24a0*/  BSYNC.RECONVERGENT B2 ;  /* 0x0000000000027941 */ /* 0x000fea0003800200 */
.L_x_35:
[----:B------:R-:W-:Y:S01]  /*24b0*/  VIADD R6, R6, 0x1 ;  /* 0x0000000106067836 */ /* 0x000fe20000000000 */
[----:B------:R-:W-:Y:S01]  /*24c0*/  FSEL R11, R0, +QNAN , P0 ;  /* 0x7fffffff000b7808 */ /* 0x000fe20000000000 */
[----:B------:R-:W-:-:S03]  /*24d0*/  IMAD.WIDE R2, R9, 0x4, R14 ;  /* 0x0000000409027825 */ /* 0x000fc600078e020e */
[----:B------:R-:W-:Y:S01]  /*24e0*/  ISETP.NE.AND P0, PT, R6, RZ, PT ;  /* 0x000000ff0600720c */ /* 0x000fe20003f05270 */
[----:B------:R-:W-:Y:S01]  /*24f0*/  VIADD R9, R9, UR4 ;  /* 0x0000000409097c36 */ /* 0x000fe20008000000 */
[----:B------:R0:W-:Y:S11]  /*2500*/  STG.E desc[UR6][R2.64], R11 ;  /* 0x0000000b02007986 */ /* 0x0001f6000c101906 */
[----:B------:R-:W-:Y:S05]  /*2510*/  @!P0 EXIT ;  /* 0x000000000000894d */ /* 0x000fea0003800000 */
[----:B------:R-:W-:Y:S01]  /*2520*/  IADD3 R8, PT, PT, R8, 0x1, RZ ;  /* 0x0000000108087810 */ /* 0x000fe20007ffe0ff */
[----:B------:R-:W-:Y:S02]  /*2530*/  IMAD.MOV.U32 R28, RZ, RZ, R12 ;  /* 0x000000ffff1c7224 */ /* 0x000fe400078e000c */
[----:B------:R-:W-:Y:S01]  /*2540*/  IMAD.MOV.U32 R29, RZ, RZ, R13 ;  /* 0x000000ffff1d7224 */ /* 0x000fe200078e000d */
[----:B------:R-:W-:Y:S06]  /*2550*/  BRA `(.L_x_37) ;  /* 0xfffffff800fc7947 */ /* 0x000fec000383ffff */
.L_x_8:
[----:B------:R-:W3:Y:S01]  /*2560*/  LDCU.64 UR4, c[0x0][0x3a0] ;  /* 0x00007400ff0477ac */ /* 0x000ee20008000a00 */
[C---:B------:R-:W-:Y:S01]  /*2570*/  IADD3 R2, PT, PT, R8.reuse, -UR8, RZ ;  /* 0x8000000808027c10 */ /* 0x040fe2000fffe0ff */
[----:B------:R-:W-:Y:S01]  /*2580*/  BSSY.RECONVERGENT B2, `(.L_x_38) ;  /* 0x0000116000027945 */ /* 0x000fe20003800200 */
[----:B012---:R-:W-:Y:S01]  /*2590*/  IADD3 R4, PT, PT, -R8, UR8, RZ ;  /* 0x0000000808047c10 */ /* 0x007fe2000fffe1ff */
[----:B------:R-:W0:Y:S01]  /*25a0*/  LDCU UR9, c[0x0][0x3b8] ;  /* 0x00007700ff0977ac */ /* 0x000e220008000800 */
[----:B------:R-:W-:Y:S01]  /*25b0*/  ISETP.GT.U32.AND P0, PT, R2, -0x4, PT ;  /* 0xfffffffc0200780c */ /* 0x000fe20003f04070 */
[----:B------:R-:W-:Y:S02]  /*25c0*/  HFMA2 R26, -RZ, RZ, 0, 0 ;  /* 0x00000000ff1a7431 */ /* 0x000fe400000001ff */
[----:B------:R-:W-:Y:S01]  /*25d0*/  IMAD.MOV.U32 R2, RZ, RZ, RZ ;  /* 0x000000ffff027224 */ /* 0x000fe200078e00ff */
[----:B------:R-:W-:Y:S01]  /*25e0*/  LOP3.LUT R7, R4, 0x3, RZ, 0xc0, !PT ;  /* 0x0000000304077812 */ /* 0x000fe200078ec0ff */
[----:B------:R-:W-:-:S02]  /*25f0*/  IMAD.MOV.U32 R22, RZ, RZ, RZ ;  /* 0x000000ffff167224 */ /* 0x000fc400078e00ff */
[----:B------:R-:W-:Y:S01]  /*2600*/  IMAD.MOV.U32 R27, RZ, RZ, -0x80000000 ;  /* 0x80000000ff1b7424 */ /* 0x000fe200078e00ff */
[----:B---3--:R-:W-:-:S04]  /*2610*/  UISETP.GT.U32.AND UP0, UPT, UR4, 0x1, UPT ;  /* 0x000000010400788c */ /* 0x008fc8000bf04070 */
[----:B------:R-:W-:-:S04]  /*2620*/  UISETP.GT.AND.EX UP0, UPT, UR5, URZ, UPT, UP0 ;  /* 0x000000ff0500728c */ /* 0x000fc8000bf04300 */
[----:B------:R-:W-:Y:S02]  /*2630*/  USEL UR4, UR4, 0x1, UP0 ;  /* 0x0000000104047887 */ /* 0x000fe40008000000 */
[----:B------:R-:W-:Y:S01]  /*2640*/  USEL UR5, UR5, URZ, UP0 ;  /* 0x000000ff05057287 */ /* 0x000fe20008000000 */
[----:B0-----:R-:W-:Y:S11]  /*2650*/  @P0 BRA `(.L_x_39) ;  /* 0x0000001000200947 */ /* 0x001ff60003800000 */
[----:B------:R-:W0:Y:S01]  /*2660*/  LDC R6, c[0x0][0x3b8] ;  /* 0x0000ee00ff067b82 */ /* 0x000e220000000800 */
[----:B------:R-:W-:Y:S01]  /*2670*/  LOP3.LUT R4, R4, 0xfffffffc, RZ, 0xc0, !PT ;  /* 0xfffffffc04047812 */ /* 0x000fe200078ec0ff */
[----:B------:R-:W-:Y:S01]  /*2680*/  IMAD R5, R8, R0, R9 ;  /* 0x0000000008057224 */ /* 0x000fe200078e0209 */
[----:B------:R-:W-:Y:S01]  /*2690*/  MOV R2, RZ ;  /* 0x000000ff00027202 */ /* 0x000fe20000000f00 */
[----:B------:R-:W-:Y:S01]  /*26a0*/  IMAD.MOV.U32 R26, RZ, RZ, 0x0 ;  /* 0x00000000ff1a7424 */ /* 0x000fe200078e00ff */
[----:B------:R-:W-:Y:S01]  /*26b0*/  MOV R27, 0x80000000 ;  /* 0x80000000001b7802 */ /* 0x000fe20000000f00 */
[----:B------:R-:W-:Y:S02]  /*26c0*/  IMAD.MOV R4, RZ, RZ, -R4 ;  /* 0x000000ffff047224 */ /* 0x000fe400078e0a04 */
[----:B------:R-:W1:Y:S08]  /*26d0*/  LDC.64 R20, c[0x0][0x3c0] ;  /* 0x0000f000ff147b82 */ /* 0x000e700000000a00 */
[----:B------:R-:W2:Y:S08]  /*26e0*/  LDC.64 R18, c[0x0][0x388] ;  /* 0x0000e200ff127b82 */ /* 0x000eb00000000a00 */
[----:B------:R-:W3:Y:S08]  /*26f0*/  LDC.64 R16, c[0x0][0x390] ;  /* 0x0000e400ff107b82 */ /* 0x000ef00000000a00 */
[----:B------:R-:W4:Y:S02]  /*2700*/  LDC.64 R14, c[0x0][0x380] ;  /* 0x0000e000ff0e7b82 */ /* 0x000f240000000a00 */
.L_x_60:
[----:B----4-:R-:W-:-:S05]  /*2710*/  IMAD.WIDE R12, R8, 0x8, R14 ;  /* 0x00000008080c7825 */ /* 0x010fca00078e020e */
[----:B------:R-:W4:Y:S01]  /*2720*/  LDG.E.64.CONSTANT R32, desc[UR6][R12.64] ;  /* 0x000000060c207981 */ /* 0x000f22000c1e9b00 */
[----:B------:R-:W-:Y:S01]  /*2730*/  BSSY.RECONVERGENT B0, `(.L_x_40) ;  /* 0x000001f000007945 */ /* 0x000fe20003800200 */
[----:B----4-:R-:W-:-:S04]  /*2740*/  LOP3.LUT R0, R33, UR5, RZ, 0xfc, !PT ;  /* 0x0000000521007c12 */ /* 0x010fc8000f8efcff */
[----:B------:R-:W-:-:S13]  /*2750*/  ISETP.NE.U32.AND P0, PT, R0, RZ, PT ;  /* 0x000000ff0000720c */ /* 0x000fda0003f05070 */
[----:B0-----:R-:W-:Y:S05]  /*2760*/  @P0 BRA `(.L_x_41) ;  /* 0x0000000000500947 */ /* 0x001fea0003800000 */
[----:B------:R-:W4:Y:S01]  /*2770*/  I2F.U32.RP R0, UR4 ;  /* 0x0000000400007d06 */ /* 0x000f220008209000 */
[----:B------:R-:W-:Y:S01]  /*2780*/  ISETP.NE.U32.AND P2, PT, RZ, UR4, PT ;  /* 0x00000004ff007c0c */ /* 0x000fe2000bf45070 */
[----:B------:R-:W-:-:S06]  /*2790*/  IMAD.MOV.U32 R41, RZ, RZ, RZ ;  /* 0x000000ffff297224 */ /* 0x000fcc00078e00ff */
[----:B----4-:R-:W4:Y:S02]  /*27a0*/  MUFU.RCP R0, R0 ;  /* 0x0000000000007308 */ /* 0x010f240000001000 */
[----:B----4-:R-:W-:-:S06]  /*27b0*/  IADD3 R10, PT, PT, R0, 0xffffffe, RZ ;  /* 0x0ffffffe000a7810 */ /* 0x010fcc0007ffe0ff */
[----:B------:R4:W5:Y:S02]  /*27c0*/  F2I.FTZ.U32.TRUNC.NTZ R11, R10 ;  /* 0x0000000a000b7305 */ /* 0x000964000021f000 */
[----:B----4-:R-:W-:Y:S01]  /*27d0*/  MOV R10, RZ ;  /* 0x000000ff000a7202 */ /* 0x010fe20000000f00 */
[----:B-----5:R-:W-:-:S04]  /*27e0*/  IMAD.MOV R3, RZ, RZ, -R11 ;  /* 0x000000ffff037224 */ /* 0x020fc800078e0a0b */
[----:B------:R-:W-:-:S04]  /*27f0*/  IMAD R3, R3, UR4, RZ ;  /* 0x0000000403037c24 */ /* 0x000fc8000f8e02ff */
[----:B------:R-:W-:-:S06]  /*2800*/  IMAD.HI.U32 R11, R11, R3, R10 ;  /* 0x000000030b0b7227 */ /* 0x000fcc00078e000a */
[----:B------:R-:W-:-:S04]  /*2810*/  IMAD.HI.U32 R40, R11, R32, RZ ;  /* 0x000000200b287227 */ /* 0x000fc800078e00ff */
[----:B------:R-:W-:-:S04]  /*2820*/  IMAD.MOV R3, RZ, RZ, -R40 ;  /* 0x000000ffff037224 */ /* 0x000fc800078e0a28 */
[----:B------:R-:W-:-:S05]  /*2830*/  IMAD R32, R3, UR4, R32 ;  /* 0x0000000403207c24 */ /* 0x000fca000f8e0220 */
[----:B------:R-:W-:-:S13]  /*2840*/  ISETP.GE.U32.AND P0, PT, R32, UR4, PT ;  /* 0x0000000420007c0c */ /* 0x000fda000bf06070 */
[----:B------:R-:W-:Y:S01]  /*2850*/  @P0 IADD3 R32, PT, PT, R32, -UR4, RZ ;  /* 0x8000000420200c10 */ /* 0x000fe2000fffe0ff */
[----:B------:R-:W-:-:S03]  /*2860*/  @P0 VIADD R40, R40, 0x1 ;  /* 0x0000000128280836 */ /* 0x000fc60000000000 */
[----:B------:R-:W-:-:S13]  /*2870*/  ISETP.GE.U32.AND P1, PT, R32, UR4, PT ;  /* 0x0000000420007c0c */ /* 0x000fda000bf26070 */
[----:B------:R-:W-:Y:S02]  /*2880*/  @P1 IADD3 R40, PT, PT, R40, 0x1, RZ ;  /* 0x0000000128281810 */ /* 0x000fe40007ffe0ff */
[----:B------:R-:W-:Y:S01]  /*2890*/  @!P2 LOP3.LUT R40, RZ, UR4, RZ, 0x33, !PT ;  /* 0x00000004ff28ac12 */ /* 0x000fe2000f8e33ff */
[----:B------:R-:W-:Y:S06]  /*28a0*/  BRA `(.L_x_42) ;  /* 0x00000000001c7947 */ /* 0x000fec0003800000 */
.L_x_41:
[----:B------:R-:W-:Y:S01]  /*28b0*/  MOV R39, R33 ;  /* 0x0000002100277202 */ /* 0x000fe20000000f00 */
[----:B------:R-:W-:Y:S01]  /*28c0*/  IMAD.U32 R35, RZ, RZ, UR4 ;  /* 0x00000004ff237e24 */ /* 0x000fe2000f8e00ff */
[----:B------:R-:W-:Y:S02]  /*28d0*/  MOV R33, UR5 ;  /* 0x0000000500217c02 */ /* 0x000fe40008000f00 */
[----:B------:R-:W-:-:S07]  /*28e0*/  MOV R34, 0x2900 ;  /* 0x0000290000227802 */ /* 0x000fce0000000f00 */
[----:B0123--:R-:W-:Y:S05]  /*28f0*/  CALL.REL.NOINC `($__internal_0_$__cuda_sm20_div_s64) ;  /* 0x0000001000b87944 */ /* 0x00ffea0003c00000 */
[----:B------:R-:W-:Y:S01]  /*2900*/  IMAD.MOV.U32 R40, RZ, RZ, R0 ;  /* 0x000000ffff287224 */ /* 0x000fe200078e0000 */
[----:B------:R-:W-:-:S07]  /*2910*/  MOV R41, R3 ;  /* 0x0000000300297202 */ /* 0x000fce0000000f00 */
.L_x_42:
[----:B------:R-:W-:Y:S05]  /*2920*/  BSYNC.RECONVERGENT B0 ;  /* 0x0000000000007941 */ /* 0x000fea0003800200 */
.L_x_40:
[----:B--2---:R-:W-:-:S06]  /*2930*/  IMAD.WIDE R10, R5, 0x4, R18 ;  /* 0x00000004050a7825 */ /* 0x004fcc00078e0212 */
[----:B------:R-:W2:Y:S01]  /*2940*/  LDG.E.CONSTANT R11, desc[UR6][R10.64] ;  /* 0x000000060a0b7981 */ /* 0x000ea2000c1e9900 */
[----:B---3--:R-:W-:-:S05]  /*2950*/  IMAD.WIDE R24, R5, 0x4, R16 ;  /* 0x0000000405187825 */ /* 0x008fca00078e0210 */
[----:B------:R-:W3:Y:S01]  /*2960*/  LDG.E.CONSTANT R0, desc[UR6][R24.64] ;  /* 0x0000000618007981 */ /* 0x000ee2000c1e9900 */
[----:B------:R-:W-:Y:S01]  /*2970*/  ISETP.NE.U32.AND P0, PT, R40, R26, PT ;  /* 0x0000001a2800720c */ /* 0x000fe20003f05070 */
[----:B------:R-:W-:Y:S03]  /*2980*/  BSSY.RECONVERGENT B3, `(.L_x_43) ;  /* 0x0000013000037945 */ /* 0x000fe60003800200 */
[----:B------:R-:W-:-:S04]  /*2990*/  ISETP.NE.AND.EX P0, PT, R41, R27, PT, P0 ;  /* 0x0000001b2900720c */ /* 0x000fc80003f05300 */
[----:B------:R-:W-:Y:S02]  /*29a0*/  FSEL R22, R22, RZ, !P0 ;  /* 0x000000ff16167208 */ /* 0x000fe40004000000 */
[----:B------:R-:W-:-:S03]  /*29b0*/  FSEL R2, R2, RZ, !P0 ;  /* 0x000000ff02027208 */ /* 0x000fc60004000000 */
[----:B--2---:R-:W-:Y:S01]  /*29c0*/  FADD R27, R22, R11 ;  /* 0x0000000b161b7221 */ /* 0x004fe20000000000 */
[----:B------:R-:W-:-:S03]  /*29d0*/  FSETP.GT.AND P0, PT, R11, -R22, PT ;  /* 0x800000160b00720b */ /* 0x000fc60003f04000 */
[----:B------:R-:W2:Y:S01]  /*29e0*/  MUFU.RCP R26, R27 ;  /* 0x0000001b001a7308 */ /* 0x000ea20000001000 */
[----:B---3--:R-:W-:-:S07]  /*29f0*/  FFMA R2, R11, R0, R2 ;  /* 0x000000000b027223 */ /* 0x008fce0000000002 */
[----:B------:R-:W3:Y:S01]  /*2a00*/  FCHK P1, R2, R27 ;  /* 0x0000001b02007302 */ /* 0x000ee20000020000 */
[----:B--2---:R-:W-:-:S04]  /*2a10*/  FFMA R3, -R27, R26, 1 ;  /* 0x3f8000001b037423 */ /* 0x004fc8000000011a */
[----:B------:R-:W-:-:S04]  /*2a20*/  FFMA R3, R26, R3, R26 ;  /* 0x000000031a037223 */ /* 0x000fc8000000001a */
[----:B------:R-:W-:-:S04]  /*2a30*/  FFMA R0, R2, R3, RZ ;  /* 0x0000000302007223 */ /* 0x000fc800000000ff */
[----:B------:R-:W-:-:S04]  /*2a40*/  FFMA R10, -R27, R0, R2 ;  /* 0x000000001b0a7223 */ /* 0x000fc80000000102 */
[----:B------:R-:W-:Y:S01]  /*2a50*/  FFMA R0, R3, R10, R0 ;  /* 0x0000000a03007223 */ /* 0x000fe20000000000 */
[----:B---3--:R-:W-:Y:S06]  /*2a60*/  @!P1 BRA `(.L_x_44) ;  /* 0x0000000000109947 */ /* 0x008fec0003800000 */
[----:B------:R-:W-:Y:S01]  /*2a70*/  IMAD.MOV.U32 R39, RZ, RZ, R2 ;  /* 0x000000ffff277224 */ /* 0x000fe200078e0002 */
[----:B------:R-:W-:Y:S02]  /*2a80*/  MOV R34, R27 ;  /* 0x0000001b00227202 */ /* 0x000fe40000000f00 */
[----:B------:R-:W-:-:S07]  /*2a90*/  MOV R10, 0x2ab0 ;  /* 0x00002ab0000a7802 */ /* 0x000fce0000000f00 */
[----:B01----:R-:W-:Y:S05]  /*2aa0*/  CALL.REL.NOINC `($__internal_1_$__cuda_sm3x_div_rn_noftz_f32_slowpath) ;  /* 0x0000001400987944 */ /* 0x003fea0003c00000 */
.L_x_44:
[----:B------:R-:W-:Y:S05]  /*2ab0*/  BSYNC.RECONVERGENT B3 ;  /* 0x0000000000037941 */ /* 0x000fea0003800200 */
.L_x_43:
[----:B------:R-:W2:Y:S01]  /*2ac0*/  LDG.E.64.CONSTANT R32, desc[UR6][R12.64+0x8] ;  /* 0x000008060c207981 */ /* 0x000ea2000c1e9b00 */
[----:B------:R-:W-:Y:S01]  /*2ad0*/  FSEL R3, R0, +QNAN , P0 ;  /* 0x7fffffff00037808 */ /* 0x000fe20000000000 */
[----:B-1----:R-:W-:Y:S01]  /*2ae0*/  IMAD.WIDE R28, R5, 0x4, R20 ;  /* 0x00000004051c7825 */ /* 0x002fe200078e0214 */
[----:B------:R-:W-:Y:S04]  /*2af0*/  BSSY.RECONVERGENT B0, `(.L_x_45) ;  /* 0x0000020000007945 */ /* 0x000fe80003800200 */
[----:B------:R1:W-:Y:S01]  /*2b00*/  STG.E desc[UR6][R28.64], R3 ;  /* 0x000000031c007986 */ /* 0x0003e2000c101906 */
[----:B--2---:R-:W-:-:S04]  /*2b10*/  LOP3.LUT R0, R33, UR5, RZ, 0xfc, !PT ;  /* 0x0000000521007c12 */ /* 0x004fc8000f8efcff */
[----:B------:R-:W-:-:S13]  /*2b20*/  ISETP.NE.U32.AND P0, PT, R0, RZ, PT ;  /* 0x000000ff0000720c */ /* 0x000fda0003f05070 */
[----:B-1----:R-:W-:Y:S05]  /*2b30*/  @P0 BRA `(.L_x_46) ;  /* 0x0000000000500947 */ /* 0x002fea0003800000 */
[----:B------:R-:W1:Y:S01]  /*2b40*/  I2F.U32.RP R0, UR4 ;  /* 0x0000000400007d06 */ /* 0x000e620008209000 */
[----:B------:R-:W-:Y:S01]  /*2b50*/  ISETP.NE.U32.AND P2, PT, RZ, UR4, PT ;  /* 0x00000004ff007c0c */ /* 0x000fe2000bf45070 */
[----:B------:R-:W-:-:S06]  /*2b60*/  HFMA2 R23, -RZ, RZ, 0, 0 ;  /* 0x00000000ff177431 */ /* 0x000fcc00000001ff */
[----:B-1----:R-:W1:Y:S02]  /*2b70*/  MUFU.RCP R0, R0 ;  /* 0x0000000000007308 */ /* 0x002e640000001000 */
[----:B-1----:R-:W-:-:S06]  /*2b80*/  VIADD R10, R0, 0xffffffe ;  /* 0x0ffffffe000a7836 */ /* 0x002fcc0000000000 */
[----:B------:R1:W2:Y:S02]  /*2b90*/  F2I.FTZ.U32.TRUNC.NTZ R11, R10 ;  /* 0x0000000a000b7305 */ /* 0x0002a4000021f000 */
[----:B-1----:R-:W-:Y:S01]  /*2ba0*/  IMAD.MOV.U32 R10, RZ, RZ, RZ ;  /* 0x000000ffff0a7224 */ /* 0x002fe200078e00ff */
[----:B--2---:R-:W-:-:S05]  /*2bb0*/  IADD3 R3, PT, PT, RZ, -R11, RZ ;  /* 0x8000000bff037210 */ /* 0x004fca0007ffe0ff */
[----:B------:R-:W-:-:S04]  /*2bc0*/  IMAD R3, R3, UR4, RZ ;  /* 0x0000000403037c24 */ /* 0x000fc8000f8e02ff */
[----:B------:R-:W-:-:S06]  /*2bd0*/  IMAD.HI.U32 R3, R11, R3, R10 ;  /* 0x000000030b037227 */ /* 0x000fcc00078e000a */
[----:B------:R-:W-:-:S05]  /*2be0*/  IMAD.HI.U32 R22, R3, R32, RZ ;  /* 0x0000002003167227 */ /* 0x000fca00078e00ff */
[----:B------:R-:W-:-:S05]  /*2bf0*/  IADD3 R3, PT, PT, -R22, RZ, RZ ;  /* 0x000000ff16037210 */ /* 0x000fca0007ffe1ff */
[----:B------:R-:W-:-:S05]  /*2c00*/  IMAD R32, R3, UR4, R32 ;  /* 0x0000000403207c24 */ /* 0x000fca000f8e0220 */
[----:B------:R-:W-:-:S13]  /*2c10*/  ISETP.GE.U32.AND P0, PT, R32, UR4, PT ;  /* 0x0000000420007c0c */ /* 0x000fda000bf06070 */
[----:B------:R-:W-:Y:S01]  /*2c20*/  @P0 VIADD R32, R32, -UR4 ;  /* 0x8000000420200c36 */ /* 0x000fe20008000000 */
[----:B------:R-:W-:-:S04]  /*2c30*/  @P0 IADD3 R22, PT, PT, R22, 0x1, RZ ;  /* 0x0000000116160810 */ /* 0x000fc80007ffe0ff */
[----:B------:R-:W-:-:S13]  /*2c40*/  ISETP.GE.U32.AND P1, PT, R32, UR4, PT ;  /* 0x0000000420007c0c */ /* 0x000fda000bf26070 */
[----:B------:R-:W-:Y:S01]  /*2c50*/  @P1 VIADD R22, R22, 0x1 ;  /* 0x0000000116161836 */ /* 0x000fe20000000000 */
[----:B------:R-:W-:Y:S01]  /*2c60*/  @!P2 LOP3.LUT R22, RZ, UR4, RZ, 0x33, !PT ;  /* 0x00000004ff16ac12 */ /* 0x000fe2000f8e33ff */
[----:B------:R-:W-:Y:S06]  /*2c70*/  BRA `(.L_x_47) ;  /* 0x00000000001c7947 */ /* 0x000fec0003800000 */
.L_x_46:
[----:B------:R-:W-:Y:S01]  /*2c80*/  IMAD.MOV.U32 R39, RZ, RZ, R33 ;  /* 0x000000ffff277224 */ /* 0x000fe200078e0021 */
[----:B------:R-:W-:Y:S01]  /*2c90*/  MOV R35, UR4 ;  /* 0x0000000400237c02 */ /* 0x000fe20008000f00 */
[----:B------:R-:W-:Y:S01]  /*2ca0*/  IMAD.U32 R33, RZ, RZ, UR5 ;  /* 0x00000005ff217e24 */ /* 0x000fe2000f8e00ff */
[----:B------:R-:W-:-:S07]  /*2cb0*/  MOV R34, 0x2cd0 ;  /* 0x00002cd000227802 */ /* 0x000fce0000000f00 */
[----:B0-----:R-:W-:Y:S05]  /*2cc0*/  CALL.REL.NOINC `($__internal_0_$__cuda_sm20_div_s64) ;  /* 0x0000000c00c47944 */ /* 0x001fea0003c00000 */
[----:B------:R-:W-:Y:S01]  /*2cd0*/  MOV R22, R0 ;  /* 0x0000000000167202 */ /* 0x000fe20000000f00 */
[----:B------:R-:W-:-:S07]  /*2ce0*/  IMAD.MOV.U32 R23, RZ, RZ, R3 ;  /* 0x000000ffff177224 */ /* 0x000fce00078e0003 */
.L_x_47:
[----:B------:R-:W-:Y:S05]  /*2cf0*/  BSYNC.RECONVERGENT B0 ;  /* 0x0000000000007941 */ /* 0x000fea0003800200 */
.L_x_45:
[----:B------:R-:W-:-:S04]  /*2d00*/  IMAD.WIDE R30, R5, 0x4, R18 ;  /* 0x00000004051e7825 */ /* 0x000fc800078e0212 */
[----:B0-----:R-:W-:-:S05]  /*2d10*/  IMAD.WIDE R30, R6, 0x4, R30 ;  /* 0x00000004061e7825 */ /* 0x001fca00078e021e */
[----:B------:R-:W2:Y:S01]  /*2d20*/  LDG.E.CONSTANT R3, desc[UR6][R30.64] ;  /* 0x000000061e037981 */ /* 0x000ea2000c1e9900 */
[----:B------:R-:W-:-:S05]  /*2d30*/  IMAD.WIDE R24, R6, 0x4, R24 ;  /* 0x0000000406187825 */ /* 0x000fca00078e0218 */
        /* <DEDUP_REMOVED lines=8> */
[----:B------:R-:W0:Y:S01]  /*2dc0*/  MUFU.RCP R10, R37 ;  /* 0x00000025000a7308 */ /* 0x000e220000001000 */
[----:B---3--:R-:W-:-:S07]  /*2dd0*/  FFMA R2, R3, R0, R2 ;  /* 0x0000000003027223 */ /* 0x008fce0000000002 */
[----:B------:R-:W1:Y:S01]  /*2de0*/  FCHK P1, R2, R37 ;  /* 0x0000002502007302 */ /* 0x000e620000020000 */
[----:B0-----:R-:W-:-:S04]  /*2df0*/  FFMA R11, -R37, R10, 1 ;  /* 0x3f800000250b7423 */ /* 0x001fc8000000010a */
[----:B------:R-:W-:-:S04]  /*2e00*/  FFMA R11, R10, R11, R10 ;  /* 0x0000000b0a0b7223 */ /* 0x000fc8000000000a */
[----:B------:R-:W-:-:S04]  /*2e10*/  FFMA R0, R2, R11, RZ ;  /* 0x0000000b02007223 */ /* 0x000fc800000000ff */
[----:B------:R-:W-:-:S04]  /*2e20*/  FFMA R3, -R37, R0, R2 ;  /* 0x0000000025037223 */ /* 0x000fc80000000102 */
[----:B------:R-:W-:Y:S01]  /*2e30*/  FFMA R0, R11, R3, R0 ;  /* 0x000000030b007223 */ /* 0x000fe20000000000 */
[----:B-1----:R-:W-:Y:S06]  /*2e40*/  @!P1 BRA `(.L_x_49) ;  /* 0x0000000000109947 */ /* 0x002fec0003800000 */
[----:B------:R-:W-:Y:S01]  /*2e50*/  MOV R39, R2 ;  /* 0x0000000200277202 */ /* 0x000fe20000000f00 */
[----:B------:R-:W-:Y:S01]  /*2e60*/  IMAD.MOV.U32 R34, RZ, RZ, R37 ;  /* 0x000000ffff227224 */ /* 0x000fe200078e0025 */
[----:B------:R-:W-:-:S07]  /*2e70*/  MOV R10, 0x2e90 ;  /* 0x00002e90000a7802 */ /* 0x000fce0000000f00 */
[----:B------:R-:W-:Y:S05]  /*2e80*/  CALL.REL.NOINC `($__internal_1_$__cuda_sm3x_div_rn_noftz_f32_slowpath) ;  /* 0x0000001000a07944 */ /* 0x000fea0003c00000 */
.L_x_49:
[----:B------:R-:W-:Y:S05]  /*2e90*/  BSYNC.RECONVERGENT B3 ;  /* 0x0000000000037941 */ /* 0x000fea0003800200 */
.L_x_48:
[----:B------:R-:W2:Y:S01]  /*2ea0*/  LDG.E.64.CONSTANT R32, desc[UR6][R12.64+0x10] ;  /* 0x000010060c207981 */ /* 0x000ea2000c1e9b00 */
[----:B------:R-:W-:Y:S01]  /*2eb0*/  FSEL R3, R0, +QNAN , P0 ;  /* 0x7fffffff00037808 */ /* 0x000fe20000000000 */
[----:B------:R-:W-:Y:S01]  /*2ec0*/  IMAD.WIDE R26, R6, 0x4, R28 ;  /* 0x00000004061a7825 */ /* 0x000fe200078e021c */
[----:B------:R-:W-:Y:S04]  /*2ed0*/  BSSY.RECONVERGENT B0, `(.L_x_50) ;  /* 0x0000020000007945 */ /* 0x000fe80003800200 */
[----:B------:R0:W-:Y:S01]  /*2ee0*/  STG.E desc[UR6][R26.64], R3 ;  /* 0x000000031a007986 */ /* 0x0001e2000c101906 */
[----:B--2---:R-:W-:-:S04]  /*2ef0*/  LOP3.LUT R0, R33, UR5, RZ, 0xfc, !PT ;  /* 0x0000000521007c12 */ /* 0x004fc8000f8efcff */
[----:B------:R-:W-:-:S13]  /*2f00*/  ISETP.NE.U32.AND P0, PT, R0, RZ, PT ;  /* 0x000000ff0000720c */ /* 0x000fda0003f05070 */
[----:B0-----:R-:W-:Y:S05]  /*2f10*/  @P0 BRA `(.L_x_51) ;  /* 0x0000000000500947 */ /* 0x001fea0003800000 */
[----:B------:R-:W0:Y:S01]  /*2f20*/  I2F.U32.RP R0, UR4 ;  /* 0x0000000400007d06 */ /* 0x000e220008209000 */
[----:B------:R-:W-:Y:S01]  /*2f30*/  ISETP.NE.U32.AND P2, PT, RZ, UR4, PT ;  /* 0x00000004ff007c0c */ /* 0x000fe2000bf45070 */
[----:B------:R-:W-:-:S06]  /*2f40*/  IMAD.MOV.U32 R29, RZ, RZ, RZ ;  /* 0x000000ffff1d7224 */ /* 0x000fcc00078e00ff */
[----:B0-----:R-:W0:Y:S02]  /*2f50*/  MUFU.RCP R0, R0 ;  /* 0x0000000000007308 */ /* 0x001e240000001000 */
[----:B0-----:R-:W-:-:S06]  /*2f60*/  IADD3 R10, PT, PT, R0, 0xffffffe, RZ ;  /* 0x0ffffffe000a7810 */ /* 0x001fcc0007ffe0ff */
[----:B------:R0:W1:Y:S02]  /*2f70*/  F2I.FTZ.U32.TRUNC.NTZ R11, R10 ;  /* 0x0000000a000b7305 */ /* 0x000064000021f000 */
[----:B0-----:R-:W-:Y:S02]  /*2f80*/  HFMA2 R10, -RZ, RZ, 0, 0 ;  /* 0x00000000ff0a7431 */ /* 0x001fe400000001ff */
[----:B-1----:R-:W-:-:S04]  /*2f90*/  IMAD.MOV R3, RZ, RZ, -R11 ;  /* 0x000000ffff037224 */ /* 0x002fc800078e0a0b */
        /* <DEDUP_REMOVED lines=12> */
.L_x_51:
[----:B------:R-:W-:Y:S01]  /*3060*/  MOV R39, R33 ;  /* 0x0000002100277202 */ /* 0x000fe20000000f00 */
[----:B------:R-:W-:Y:S01]  /*3070*/  IMAD.U32 R35, RZ, RZ, UR4 ;  /* 0x00000004ff237e24 */ /* 0x000fe2000f8e00ff */
[----:B------:R-:W-:Y:S02]  /*3080*/  MOV R33, UR5 ;  /* 0x0000000500217c02 */ /* 0x000fe40008000f00 */
[----:B------:R-:W-:-:S07]  /*3090*/  MOV R34, 0x30b0 ;  /* 0x000030b000227802 */ /* 0x000fce0000000f00 */
[----:B------:R-:W-:Y:S05]  /*30a0*/  CALL.REL.NOINC `($__internal_0_$__cuda_sm20_div_s64) ;  /* 0x0000000800cc7944 */ /* 0x000fea0003c00000 */
[----:B------:R-:W-:Y:S01]  /*30b0*/  IMAD.MOV.U32 R28, RZ, RZ, R0 ;  /* 0x000000ffff1c7224 */ /* 0x000fe200078e0000 */
[----:B------:R-:W-:-:S07]  /*30c0*/  MOV R29, R3 ;  /* 0x00000003001d7202 */ /* 0x000fce0000000f00 */
.L_x_52:
[----:B------:R-:W-:Y:S05]  /*30d0*/  BSYNC.RECONVERGENT B0 ;  /* 0x0000000000007941 */ /* 0x000fea0003800200 */
.L_x_50:
[----:B------:R-:W-:-:S05]  /*30e0*/  IMAD.WIDE R30, R6, 0x4, R30 ;  /* 0x00000004061e7825 */ /* 0x000fca00078e021e */
        /* <DEDUP_REMOVED lines=19> */
[----:B------:R-:W-:Y:S01]  /*3220*/  IMAD.MOV.U32 R39, RZ, RZ, R2 ;  /* 0x000000ffff277224 */ /* 0x000fe200078e0002 */
[----:B------:R-:W-:Y:S02]  /*3230*/  MOV R34, R23 ;  /* 0x0000001700227202 */ /* 0x000fe40000000f00 */
[----:B------:R-:W-:-:S07]  /*3240*/  MOV R10, 0x3260 ;  /* 0x00003260000a7802 */ /* 0x000fce0000000f00 */
[----:B------:R-:W-:Y:S05]  /*3250*/  CALL.REL.NOINC `($__internal_1_$__cuda_sm3x_div_rn_noftz_f32_slowpath) ;  /* 0x0000000c00ac7944 */ /* 0x000fea0003c00000 */
.L_x_54:
[----:B------:R-:W-:Y:S05]  /*3260*/  BSYNC.RECONVERGENT B3 ;  /* 0x0000000000037941 */ /* 0x000fea0003800200 */
.L_x_53:
        /* <DEDUP_REMOVED lines=10> */
[----:B------:R-:W-:-:S06]  /*3310*/  HFMA2 R27, -RZ, RZ, 0, 0 ;  /* 0x00000000ff1b7431 */ /* 0x000fcc00000001ff */
[----:B0-----:R-:W0:Y:S02]  /*3320*/  MUFU.RCP R0, R0 ;  /* 0x0000000000007308 */ /* 0x001e240000001000 */
[----:B0-----:R-:W-:-:S06]  /*3330*/  VIADD R10, R0, 0xffffffe ;  /* 0x0ffffffe000a7836 */ /* 0x001fcc0000000000 */
[----:B------:R0:W1:Y:S02]  /*3340*/  F2I.FTZ.U32.TRUNC.NTZ R11, R10 ;  /* 0x0000000a000b7305 */ /* 0x000064000021f000 */
[----:B0-----:R-:W-:Y:S01]  /*3350*/  IMAD.MOV.U32 R10, RZ, RZ, RZ ;  /* 0x000000ffff0a7224 */ /* 0x001fe200078e00ff */
[----:B-1----:R-:W-:-:S05]  /*3360*/  IADD3 R3, PT, PT, RZ, -R11, RZ ;  /* 0x8000000bff037210 */ /* 0x002fca0007ffe0ff */
        /* <DEDUP_REMOVED lines=12> */
.L_x_56:
[----:B------:R-:W-:Y:S01]  /*3430*/  IMAD.MOV.U32 R39, RZ, RZ, R33 ;  /* 0x000000ffff277224 */ /* 0x000fe200078e0021 */
[----:B------:R-:W-:Y:S01]  /*3440*/  MOV R35, UR4 ;  /* 0x0000000400237c02 */ /* 0x000fe20008000f00 */
[----:B------:R-:W-:Y:S01]  /*3450*/  IMAD.U32 R33, RZ, RZ, UR5 ;  /* 0x00000005ff217e24 */ /* 0x000fe2000f8e00ff */
[----:B------:R-:W-:-:S07]  /*3460*/  MOV R34, 0x3480 ;  /* 0x0000348000227802 */ /* 0x000fce0000000f00 */
[----:B------:R-:W-:Y:S05]  /*3470*/  CALL.REL.NOINC `($__internal_0_$__cuda_sm20_div_s64) ;  /* 0x0000000400d87944 */ /* 0x000fea0003c00000 */
[----:B------:R-:W-:Y:S01]  /*3480*/  MOV R26, R0 ;  /* 0x00000000001a7202 */ /* 0x000fe20000000f00 */
[----:B------:R-:W-:-:S07]  /*3490*/  IMAD.MOV.U32 R27, RZ, RZ, R3 ;  /* 0x000000ffff1b7224 */ /* 0x000fce00078e0003 */
.L_x_57:
[----:B------:R-:W-:Y:S05]  /*34a0*/  BSYNC.RECONVERGENT B0 ;  /* 0x0000000000007941 */ /* 0x000fea0003800200 */
.L_x_55:
[----:B------:R-:W-:-:S06]  /*34b0*/  IMAD.WIDE R30, R6, 0x4, R30 ;  /* 0x00000004061e7825 */ /* 0x000fcc00078e021e */
[----:B------:R-:W2:Y:S01]  /*34c0*/  LDG.E.CONSTANT R30, desc[UR6][R30.64] ;  /* 0x000000061e1e7981 */ /* 0x000ea2000c1e9900 */
[----:B------:R-:W-:-:S06]  /*34d0*/  IMAD.WIDE R24, R6, 0x4, R24 ;  /* 0x0000000406187825 */ /* 0x000fcc00078e0218 */
        /* <DEDUP_REMOVED lines=9> */
[----:B------:R-:W-:Y:S01]  /*3570*/  MOV R22, R34 ;  /* 0x0000002200167202 */ /* 0x000fe20000000f00 */
[----:B---3--:R-:W-:-:S06]  /*3580*/  FFMA R39, R30, R24, R39 ;  /* 0x000000181e277223 */ /* 0x008fcc0000000027 */
[----:B------:R-:W1:Y:S01]  /*3590*/  FCHK P1, R39, R34 ;  /* 0x0000002227007302 */ /* 0x000e620000020000 */
[----:B0-----:R-:W-:-:S04]  /*35a0*/  FFMA R3, -R34, R0, 1 ;  /* 0x3f80000022037423 */ /* 0x001fc80000000100 */
[----:B------:R-:W-:-:S04]  /*35b0*/  FFMA R0, R0, R3, R0 ;  /* 0x0000000300007223 */ /* 0x000fc80000000000 */
[----:B------:R-:W-:-:S04]  /*35c0*/  FFMA R3, R39, R0, RZ ;  /* 0x0000000027037223 */ /* 0x000fc800000000ff */
[----:B------:R-:W-:-:S04]  /*35d0*/  FFMA R2, -R34, R3, R39 ;  /* 0x0000000322027223 */ /* 0x000fc80000000127 */
[----:B------:R-:W-:Y:S01]  /*35e0*/  FFMA R3, R0, R2, R3 ;  /* 0x0000000200037223 */ /* 0x000fe20000000003 */
[----:B------:R-:W-:Y:S01]  /*35f0*/  IMAD.MOV.U32 R2, RZ, RZ, R39 ;  /* 0x000000ffff027224 */ /* 0x000fe200078e0027 */
[----:B-1----:R-:W-:Y:S06]  /*3600*/  @!P1 BRA `(.L_x_59) ;  /* 0x00000000000c9947 */ /* 0x002fec0003800000 */
[----:B------:R-:W-:-:S07]  /*3610*/  MOV R10, 0x3630 ;  /* 0x00003630000a7802 */ /* 0x000fce0000000f00 */
[----:B------:R-:W-:Y:S05]  /*3620*/  CALL.REL.NOINC `($__internal_1_$__cuda_sm3x_div_rn_noftz_f32_slowpath) ;  /* 0x0000000800b87944 */ /* 0x000fea0003c00000 */
[----:B------:R-:W-:-:S07]  /*3630*/  MOV R3, R0 ;  /* 0x0000000000037202 */ /* 0x000fce0000000f00 */
.L_x_59:
[----:B------:R-:W-:Y:S05]  /*3640*/  BSYNC.RECONVERGENT B3 ;  /* 0x0000000000037941 */ /* 0x000fea0003800200 */
.L_x_58:
[----:B------:R-:W-:Y:S01]  /*3650*/  IMAD.U32 R0, RZ, RZ, UR9 ;  /* 0x00000009ff007e24 */ /* 0x000fe2000f8e00ff */
[----:B------:R-:W-:Y:S01]  /*3660*/  FSEL R3, R3, +QNAN , P0 ;  /* 0x7fffffff03037808 */ /* 0x000fe20000000000 */
[----:B------:R-:W-:Y:S01]  /*3670*/  VIADD R8, R8, 0x4 ;  /* 0x0000000408087836 */ /* 0x000fe20000000000 */
[----:B------:R-:W-:Y:S01]  /*3680*/  IADD3 R4, PT, PT, R4, 0x4, RZ ;  /* 0x0000000404047810 */ /* 0x000fe20007ffe0ff */
[C---:B------:R-:W-:Y:S01]  /*3690*/  IMAD.WIDE R40, R0.reuse, 0x4, R40 ;  /* 0x0000000400287825 */ /* 0x040fe200078e0228 */
[----:B------:R-:W-:Y:S02]  /*36a0*/  LEA R5, R0, R5, 0x2 ;  /* 0x0000000500057211 */ /* 0x000fe400078e10ff */
[----:B------:R-:W-:Y:S02]  /*36b0*/  ISETP.NE.AND P0, PT, R4, RZ, PT ;  /* 0x000000ff0400720c */ /* 0x000fe40003f05270 */
[----:B------:R0:W-:Y:S11]  /*36c0*/  STG.E desc[UR6][R40.64], R3 ;  /* 0x0000000328007986 */ /* 0x0001f6000c101906 */
[----:B------:R-:W-:Y:S05]  /*36d0*/  @P0 BRA `(.L_x_60) ;  /* 0xfffffff0000c0947 */ /* 0x000fea000383ffff */
.L_x_39:
[----:B------:R-:W-:Y:S05]  /*36e0*/  BSYNC.RECONVERGENT B2 ;  /* 0x0000000000027941 */ /* 0x000fea0003800200 */
.L_x_38:
[----:B------:R-:W-:-:S13]  /*36f0*/  ISETP.NE.AND P0, PT, R7, RZ, PT ;  /* 0x000000ff0700720c */ /* 0x000fda0003f05270 */
[----:B------:R-:W-:Y:S05]  /*3700*/  @!P0 EXIT ;  /* 0x000000000000894d */ /* 0x000fea0003800000 */
[----:B------:R-:W1:Y:S01]  /*3710*/  LDC.64 R4, c[0x0][0x3c0] ;  /* 0x0000f000ff047b82 */ /* 0x000e620000000a00 */
[----:B------:R-:W-:Y:S01]  /*3720*/  IMAD R9, R8, R0, R9 ;  /* 0x0000000008097224 */ /* 0x000fe200078e0209 */
[----:B------:R-:W2:Y:S01]  /*3730*/  LDCU UR8, c[0x0][0x3b8] ;  /* 0x00007700ff0877ac */ /* 0x000ea20008000800 */
[----:B------:R-:W-:-:S05]  /*3740*/  IMAD.MOV R7, RZ, RZ, -R7 ;  /* 0x000000ffff077224 */ /* 0x000fca00078e0a07 */
[----:B------:R-:W3:Y:S08]  /*3750*/  LDC.64 R14, c[0x0][0x388] ;  /* 0x0000e200ff0e7b82 */ /* 0x000ef00000000a00 */
[----:B------:R-:W4:Y:S08]  /*3760*/  LDC.64 R12, c[0x0][0x390] ;  /* 0x0000e400ff0c7b82 */ /* 0x000f300000000a00 */
[----:B--2---:R-:W0:Y:S02]  /*3770*/  LDC.64 R16, c[0x0][0x380] ;  /* 0x0000e000ff107b82 */ /* 0x004e240000000a00 */
.L_x_66:
[----:B0-----:R-:W-:-:S06]  /*3780*/  IMAD.WIDE R32, R8, 0x8, R16 ;  /* 0x0000000808207825 */ /* 0x001fcc00078e0210 */
[----:B------:R-:W2:Y:S01]  /*3790*/  LDG.E.64.CONSTANT R32, desc[UR6][R32.64] ;  /* 0x0000000620207981 */ /* 0x000ea2000c1e9b00 */
[----:B------:R-:W-:Y:S01]  /*37a0*/  BSSY.RECONVERGENT B0, `(.L_x_61) ;  /* 0x000001f000007945 */ /* 0x000fe20003800200 */
[----:B--2---:R-:W-:-:S04]  /*37b0*/  LOP3.LUT R0, R33, UR5, RZ, 0xfc, !PT ;  /* 0x0000000521007c12 */ /* 0x004fc8000f8efcff */
[----:B------:R-:W-:-:S13]  /*37c0*/  ISETP.NE.U32.AND P0, PT, R0, RZ, PT ;  /* 0x000000ff0000720c */ /* 0x000fda0003f05070 */
[----:B------:R-:W-:Y:S05]  /*37d0*/  @P0 BRA `(.L_x_62) ;  /* 0x0000000000500947 */ /* 0x000fea0003800000 */
[----:B------:R-:W0:Y:S01]  /*37e0*/  I2F.U32.RP R0, UR4 ;  /* 0x0000000400007d06 */ /* 0x000e220008209000 */
[----:B------:R-:W-:Y:S01]  /*37f0*/  ISETP.NE.U32.AND P2, PT, RZ, UR4, PT ;  /* 0x00000004ff007c0c */ /* 0x000fe2000bf45070 */
[----:B------:R-:W-:-:S06]  /*3800*/  IMAD.MOV.U32 R19, RZ, RZ, RZ ;  /* 0x000000ffff137224 */ /* 0x000fcc00078e00ff */
[----:B0-----:R-:W0:Y:S02]  /*3810*/  MUFU.RCP R0, R0 ;  /* 0x0000000000007308 */ /* 0x001e240000001000 */
[----:B0-----:R-:W-:-:S06]  /*3820*/  IADD3 R10, PT, PT, R0, 0xffffffe, RZ ;  /* 0x0ffffffe000a7810 */ /* 0x001fcc0007ffe0ff */
[----:B------:R0:W2:Y:S02]  /*3830*/  F2I.FTZ.U32.TRUNC.NTZ R11, R10 ;  /* 0x0000000a000b7305 */ /* 0x0000a4000021f000 */
[----:B0-----:R-:W-:Y:S02]  /*3840*/  HFMA2 R10, -RZ, RZ, 0, 0 ;  /* 0x00000000ff0a7431 */ /* 0x001fe400000001ff */
[----:B--2---:R-:W-:-:S04]  /*3850*/  IMAD.MOV R3, RZ, RZ, -R11 ;  /* 0x000000ffff037224 */ /* 0x004fc800078e0a0b */
        /* <DEDUP_REMOVED lines=12> */
.L_x_62:
[----:B------:R-:W-:Y:S01]  /*3920*/  MOV R39, R33 ;  /* 0x0000002100277202 */ /* 0x000fe20000000f00 */
[----:B------:R-:W-:Y:S01]  /*3930*/  IMAD.U32 R35, RZ, RZ, UR4 ;  /* 0x00000004ff237e24 */ /* 0x000fe2000f8e00ff */
[----:B------:R-:W-:Y:S02]  /*3940*/  MOV R33, UR5 ;  /* 0x0000000500217c02 */ /* 0x000fe40008000f00 */
[----:B------:R-:W-:-:S07]  /*3950*/  MOV R34, 0x3970 ;  /* 0x0000397000227802 */ /* 0x000fce0000000f00 */
[----:B-1-34-:R-:W-:Y:S05]  /*3960*/  CALL.REL.NOINC `($__internal_0_$__cuda_sm20_div_s64) ;  /* 0x00000000009c7944 */ /* 0x01afea0003c00000 */
[----:B------:R-:W-:Y:S01]  /*3970*/  IMAD.MOV.U32 R18, RZ, RZ, R0 ;  /* 0x000000ffff127224 */ /* 0x000fe200078e0000 */
[----:B------:R-:W-:-:S07]  /*3980*/  MOV R19, R3 ;  /* 0x0000000300137202 */ /* 0x000fce0000000f00 */
.L_x_63:
[----:B------:R-:W-:Y:S05]  /*3990*/  BSYNC.RECONVERGENT B0 ;  /* 0x0000000000007941 */ /* 0x000fea0003800200 */
.L_x_61:
[----:B---3--:R-:W-:-:S06]  /*39a0*/  IMAD.WIDE R10, R9, 0x4, R14 ;  /* 0x00000004090a7825 */ /* 0x008fcc00078e020e */
[----:B------:R-:W2:Y:S01]  /*39b0*/  LDG.E.CONSTANT R10, desc[UR6][R10.64] ;  /* 0x000000060a0a7981 */ /* 0x000ea2000c1e9900 */
[----:B----4-:R-:W-:-:S06]  /*39c0*/  IMAD.WIDE R20, R9, 0x4, R12 ;  /* 0x0000000409147825 */ /* 0x010fcc00078e020c */
        /* <DEDUP_REMOVED lines=9> */
[----:B------:R-:W-:Y:S02]  /*3a60*/  IMAD.MOV.U32 R22, RZ, RZ, R34 ;  /* 0x000000ffff167224 */ /* 0x000fe400078e0022 */
[----:B---3--:R-:W-:-:S05]  /*3a70*/  FFMA R39, R10, R20, R39 ;  /* 0x000000140a277223 */ /* 0x008fca0000000027 */
[----:B------:R-:W2:Y:S01]  /*3a80*/  FCHK P1, R39, R34 ;  /* 0x0000002227007302 */ /* 0x000ea20000020000 */
[----:B0-----:R-:W-:-:S04]  /*3a90*/  FFMA R3, -R34, R0, 1 ;  /* 0x3f80000022037423 */ /* 0x001fc80000000100 */
[----:B------:R-:W-:-:S04]  /*3aa0*/  FFMA R0, R0, R3, R0 ;  /* 0x0000000300007223 */ /* 0x000fc80000000000 */
[----:B------:R-:W-:-:S04]  /*3ab0*/  FFMA R3, R39, R0, RZ ;  /* 0x0000000027037223 */ /* 0x000fc800000000ff */
[----:B------:R-:W-:-:S04]  /*3ac0*/  FFMA R2, -R34, R3, R39 ;  /* 0x0000000322027223 */ /* 0x000fc80000000127 */
[----:B------:R-:W-:Y:S01]  /*3ad0*/  FFMA R0, R0, R2, R3 ;  /* 0x0000000200007223 */ /* 0x000fe20000000003 */
[----:B------:R-:W-:Y:S01]  /*3ae0*/  MOV R2, R39 ;  /* 0x0000002700027202 */ /* 0x000fe20000000f00 */
[----:B--2---:R-:W-:Y:S06]  /*3af0*/  @!P1 BRA `(.L_x_65) ;  /* 0x0000000000089947 */ /* 0x004fec0003800000 */
[----:B------:R-:W-:-:S07]  /*3b00*/  MOV R10, 0x3b20 ;  /* 0x00003b20000a7802 */ /* 0x000fce0000000f00 */
[----:B-1----:R-:W-:Y:S05]  /*3b10*/  CALL.REL.NOINC `($__internal_1_$__cuda_sm3x_div_rn_noftz_f32_slowpath) ;  /* 0x00000004007c7944 */ /* 0x002fea0003c00000 */
.L_x_65:
[----:B------:R-:W-:Y:S05]  /*3b20*/  BSYNC.RECONVERGENT B2 ;  /* 0x0000000000027941 */ /* 0x000fea0003800200 */
.L_x_64:
[----:B------:R-:W-:Y:S01]  /*3b30*/  FSEL R3, R0, +QNAN , P0 ;  /* 0x7fffffff00037808 */ /* 0x000fe20000000000 */
[----:B-1----:R-:W-:Y:S01]  /*3b40*/  IMAD.WIDE R10, R9, 0x4, R4 ;  /* 0x00000004090a7825 */ /* 0x002fe200078e0204 */
[----:B------:R-:W-:Y:S02]  /*3b50*/  MOV R26, R18 ;  /* 0x00000012001a7202 */ /* 0x000fe40000000f00 */
[----:B------:R-:W-:Y:S01]  /*3b60*/  IADD3 R8, PT, PT, R8, 0x1, RZ ;  /* 0x0000000108087810 */ /* 0x000fe20007ffe0ff */
[----:B------:R-:W-:Y:S01]  /*3b70*/  VIADD R7, R7, 0x1 ;  /* 0x0000000107077836 */ /* 0x000fe20000000000 */
[----:B------:R2:W-:Y:S01]  /*3b80*/  STG.E desc[UR6][R10.64], R3 ;  /* 0x000000030a007986 */ /* 0x0005e2000c101906 */
[----:B------:R-:W-:Y:S02]  /*3b90*/  IMAD.MOV.U32 R27, RZ, RZ, R19 ;  /* 0x000000ffff1b7224 */ /* 0x000fe400078e0013 */
[----:B------:R-:W-:Y:S01]  /*3ba0*/  VIADD R9, R9, UR8 ;  /* 0x0000000809097c36 */ /* 0x000fe20008000000 */
[----:B------:R-:W-:-:S13]  /*3bb0*/  ISETP.NE.AND P0, PT, R7, RZ, PT ;  /* 0x000000ff0700720c */ /* 0x000fda0003f05270 */
[----:B--2---:R-:W-:Y:S05]  /*3bc0*/  @P0 BRA `(.L_x_66) ;  /* 0xfffffff800ec0947 */ /* 0x004fea000383ffff */
[----:B------:R-:W-:Y:S05]  /*3bd0*/  EXIT ;  /* 0x000000000000794d */ /* 0x000fea0003800000 */
        .weak           $__internal_0_$__cuda_sm20_div_s64
        .type           $__internal_0_$__cuda_sm20_div_s64,@function
        .size           $__internal_0_$__cuda_sm20_div_s64,($__internal_1_$__cuda_sm3x_div_rn_noftz_f32_slowpath - $__internal_0_$__cuda_sm20_div_s64)
$__internal_0_$__cuda_sm20_div_s64:
[----:B------:R-:W-:Y:S02]  /*3be0*/  IADD3 R44, P1, PT, RZ, -R35, RZ ;  /* 0x80000023ff2c7210 */ /* 0x000fe40007f3e0ff */
[----:B------:R-:W-:Y:S02]  /*3bf0*/  ISETP.GE.AND P0, PT, R33, RZ, PT ;  /* 0x000000ff2100720c */ /* 0x000fe40003f06270 */
[----:B------:R-:W-:Y:S02]  /*3c00*/  IADD3.X R0, PT, PT, RZ, ~R33, RZ, P1, !PT ;  /* 0x80000021ff007210 */ /* 0x000fe40000ffe4ff */
[----:B------:R-:W-:Y:S02]  /*3c10*/  SEL R44, R44, R35, !P0 ;  /* 0x000000232c2c7207 */ /* 0x000fe40004000000 */
[----:B------:R-:W-:Y:S02]  /*3c20*/  SEL R45, R0, R33, !P0 ;  /* 0x00000021002d7207 */ /* 0x000fe40004000000 */
[----:B------:R-:W-:-:S02]  /*3c30*/  ISETP.GE.AND P3, PT, R39, RZ, PT ;  /* 0x000000ff2700720c */ /* 0x000fc40003f66270 */
[----:B------:R-:W0:Y:S08]  /*3c40*/  I2F.U64.RP R0, R44 ;  /* 0x0000002c00007312 */ /* 0x000e300000309000 */
[----:B0-----:R-:W0:Y:S02]  /*3c50*/  MUFU.RCP R10, R0 ;  /* 0x00000000000a7308 */ /* 0x001e240000001000 */
[----:B0-----:R-:W-:-:S06]  /*3c60*/  VIADD R10, R10, 0x1ffffffe ;  /* 0x1ffffffe0a0a7836 */ /* 0x001fcc0000000000 */
[----:B------:R-:W0:Y:S02]  /*3c70*/  F2I.U64.TRUNC R42, R10 ;  /* 0x0000000a002a7311 */ /* 0x000e24000020d800 */
[----:B0-----:R-:W-:-:S04]  /*3c80*/  IMAD.WIDE.U32 R46, R42, R44, RZ ;  /* 0x0000002c2a2e7225 */ /* 0x001fc800078e00ff */
[C---:B------:R-:W-:Y:S01]  /*3c90*/  IMAD R3, R42.reuse, R45, R47 ;  /* 0x0000002d2a037224 */ /* 0x040fe200078e022f */
[----:B------:R-:W-:Y:S01]  /*3ca0*/  IADD3 R11, P0, PT, RZ, -R46, RZ ;  /* 0x8000002eff0b7210 */ /* 0x000fe20007f1e0ff */
[----:B------:R-:W-:Y:S02]  /*3cb0*/  IMAD.MOV.U32 R47, RZ, RZ, R42 ;  /* 0x000000ffff2f7224 */ /* 0x000fe400078e002a */
[----:B------:R-:W-:Y:S02]  /*3cc0*/  IMAD R3, R43, R44, R3 ;  /* 0x0000002c2b037224 */ /* 0x000fe400078e0203 */
[----:B------:R-:W-:-:S03]  /*3cd0*/  IMAD.HI.U32 R46, R42, R11, RZ ;  /* 0x0000000b2a2e7227 */ /* 0x000fc600078e00ff */
[----:B------:R-:W-:-:S05]  /*3ce0*/  IADD3.X R3, PT, PT, RZ, ~R3, RZ, P0, !PT ;  /* 0x80000003ff037210 */ /* 0x000fca00007fe4ff */
[----:B------:R-:W-:-:S04]  /*3cf0*/  IMAD.WIDE.U32 R46, P0, R42, R3, R46 ;  /* 0x000000032a2e7225 */ /* 0x000fc8000780002e */
[C---:B------:R-:W-:Y:S02]  /*3d00*/  IMAD R0, R43.reuse, R3, RZ ;  /* 0x000000032b007224 */ /* 0x040fe400078e02ff */
[----:B------:R-:W-:-:S04]  /*3d10*/  IMAD.HI.U32 R11, P1, R43, R11, R46 ;  /* 0x0000000b2b0b7227 */ /* 0x000fc8000782002e */
[----:B------:R-:W-:Y:S01]  /*3d20*/  IMAD.HI.U32 R3, R43, R3, RZ ;  /* 0x000000032b037227 */ /* 0x000fe200078e00ff */
[----:B------:R-:W-:-:S04]  /*3d30*/  IADD3 R47, P2, PT, R0, R11, RZ ;  /* 0x0000000b002f7210 */ /* 0x000fc80007f5e0ff */
[----:B------:R-:W-:Y:S01]  /*3d40*/  IADD3.X R3, PT, PT, R3, R43, RZ, P0, !PT ;  /* 0x0000002b03037210 */ /* 0x000fe200007fe4ff */
[----:B------:R-:W-:-:S03]  /*3d50*/  IMAD.WIDE.U32 R48, R47, R44, RZ ;  /* 0x0000002c2f307225 */ /* 0x000fc600078e00ff */
[----:B------:R-:W-:Y:S01]  /*3d60*/  IADD3.X R43, PT, PT, RZ, RZ, R3, P2, P1 ;  /* 0x000000ffff2b7210 */ /* 0x000fe200017e2403 */
[----:B------:R-:W-:Y:S01]  /*3d70*/  IMAD R10, R47, R45, R49 ;  /* 0x0000002d2f0a7224 */ /* 0x000fe200078e0231 */
[----:B------:R-:W-:Y:S02]  /*3d80*/  IADD3 R0, P0, PT, RZ, -R48, RZ ;  /* 0x80000030ff007210 */ /* 0x000fe40007f1e0ff */
[----:B------:R-:W-:Y:S01]  /*3d90*/  IADD3 R3, P4, PT, RZ, -R32, RZ ;  /* 0x80000020ff037210 */ /* 0x000fe20007f9e0ff */
[----:B------:R-:W-:Y:S02]  /*3da0*/  IMAD R10, R43, R44, R10 ;  /* 0x0000002c2b0a7224 */ /* 0x000fe400078e020a */
[----:B------:R-:W-:Y:S01]  /*3db0*/  IMAD.HI.U32 R46, R47, R0, RZ ;  /* 0x000000002f2e7227 */ /* 0x000fe200078e00ff */
[----:B------:R-:W-:-:S03]  /*3dc0*/  SEL R3, R3, R32, !P3 ;  /* 0x0000002003037207 */ /* 0x000fc60005800000 */
[----:B------:R-:W-:-:S04]  /*3dd0*/  IMAD.X R10, RZ, RZ, ~R10, P0 ;  /* 0x000000ffff0a7224 */ /* 0x000fc800000e0e0a */
[----:B------:R-:W-:-:S04]  /*3de0*/  IMAD.WIDE.U32 R46, P0, R47, R10, R46 ;  /* 0x0000000a2f2e7225 */ /* 0x000fc8000780002e */
[----:B------:R-:W-:-:S04]  /*3df0*/  IMAD.HI.U32 R11, P1, R43, R0, R46 ;  /* 0x000000002b0b7227 */ /* 0x000fc8000782002e */
[CC--:B------:R-:W-:Y:S02]  /*3e00*/  IMAD R0, R43.reuse, R10.reuse, RZ ;  /* 0x0000000a2b007224 */ /* 0x0c0fe400078e02ff */
[----:B------:R-:W-:-:S03]  /*3e10*/  IMAD.HI.U32 R10, R43, R10, RZ ;  /* 0x0000000a2b0a7227 */ /* 0x000fc600078e00ff */
[----:B------:R-:W-:Y:S01]  /*3e20*/  IADD3 R32, P2, PT, R0, R11, RZ ;  /* 0x0000000b00207210 */ /* 0x000fe20007f5e0ff */
[----:B------:R-:W-:Y:S02]  /*3e30*/  IMAD.X R10, R10, 0x1, R43, P0 ;  /* 0x000000010a0a7824 */ /* 0x000fe400000e062b */
[----:B------:R-:W-:Y:S01]  /*3e40*/  HFMA2 R43, -RZ, RZ, 0, 0 ;  /* 0x00000000ff2b7431 */ /* 0x000fe200000001ff */
[----:B------:R-:W-:Y:S01]  /*3e50*/  IADD3.X R0, PT, PT, RZ, ~R39, RZ, P4, !PT ;  /* 0x80000027ff007210 */ /* 0x000fe200027fe4ff */
[----:B------:R-:W-:Y:S01]  /*3e60*/  IMAD.HI.U32 R42, R32, R3, RZ ;  /* 0x00000003202a7227 */ /* 0x000fe200078e00ff */
[----:B------:R-:W-:Y:S02]  /*3e70*/  IADD3.X R11, PT, PT, RZ, RZ, R10, P2, P1 ;  /* 0x000000ffff0b7210 */ /* 0x000fe400017e240a */
[-C--:B------:R-:W-:Y:S02]  /*3e80*/  SEL R0, R0, R39.reuse, !P3 ;  /* 0x0000002700007207 */ /* 0x080fe40005800000 */
[----:B------:R-:W-:-:S03]  /*3e90*/  LOP3.LUT R39, R33, R39, RZ, 0x3c, !PT ;  /* 0x0000002721277212 */ /* 0x000fc600078e3cff */
[----:B------:R-:W-:-:S04]  /*3ea0*/  IMAD.WIDE.U32 R46, R32, R0, R42 ;  /* 0x00000000202e7225 */ /* 0x000fc800078e002a */
[C---:B------:R-:W-:Y:S02]  /*3eb0*/  IMAD R43, R11.reuse, R0, RZ ;  /* 0x000000000b2b7224 */ /* 0x040fe400078e02ff */
[----:B------:R-:W-:-:S04]  /*3ec0*/  IMAD.HI.U32 R32, P0, R11, R3, R46 ;  /* 0x000000030b207227 */ /* 0x000fc8000780002e */
[----:B------:R-:W-:Y:S01]  /*3ed0*/  IMAD.HI.U32 R10, R11, R0, RZ ;  /* 0x000000000b0a7227 */ /* 0x000fe200078e00ff */
[----:B------:R-:W-:-:S03]  /*3ee0*/  IADD3 R43, P1, PT, R43, R32, RZ ;  /* 0x000000202b2b7210 */ /* 0x000fc60007f3e0ff */
[----:B------:R-:W-:Y:S01]  /*3ef0*/  IMAD.X R10, RZ, RZ, R10, P0 ;  /* 0x000000ffff0a7224 */ /* 0x000fe200000e060a */
[C---:B------:R-:W-:Y:S01]  /*3f00*/  IADD3 R32, P2, PT, R43.reuse, 0x1, RZ ;  /* 0x000000012b207810 */ /* 0x040fe20007f5e0ff */
[----:B------:R-:W-:-:S03]  /*3f10*/  IMAD.WIDE.U32 R46, R43, R44, RZ ;  /* 0x0000002c2b2e7225 */ /* 0x000fc600078e00ff */
[----:B------:R-:W-:Y:S01]  /*3f20*/  IADD3.X R36, PT, PT, RZ, R10, RZ, P1, !PT ;  /* 0x0000000aff247210 */ /* 0x000fe20000ffe4ff */
[----:B------:R-:W-:Y:S01]  /*3f30*/  IMAD R11, R43, R45, R47 ;  /* 0x0000002d2b0b7224 */ /* 0x000fe200078e022f */
[----:B------:R-:W-:-:S03]  /*3f40*/  IADD3 R3, P1, PT, -R46, R3, RZ ;  /* 0x000000032e037210 */ /* 0x000fc60007f3e1ff */
[-C--:B------:R-:W-:Y:S01]  /*3f50*/  IMAD R11, R36, R44.reuse, R11 ;  /* 0x0000002c240b7224 */ /* 0x080fe200078e020b */
[----:B------:R-:W-:-:S03]  /*3f60*/  ISETP.GE.U32.AND P0, PT, R3, R44, PT ;  /* 0x0000002c0300720c */ /* 0x000fc60003f06070 */
[----:B------:R-:W-:Y:S01]  /*3f70*/  IMAD.X R0, R0, 0x1, ~R11, P1 ;  /* 0x0000000100007824 */ /* 0x000fe200008e0e0b */
[----:B------:R-:W-:-:S04]  /*3f80*/  IADD3 R10, P1, PT, R3, -R44, RZ ;  /* 0x8000002c030a7210 */ /* 0x000fc80007f3e0ff */
[CC--:B------:R-:W-:Y:S02]  /*3f90*/  ISETP.GE.U32.AND.EX P0, PT, R0.reuse, R45.reuse, PT, P0 ;  /* 0x0000002d0000720c */ /* 0x0c0fe40003f06100 */
[----:B------:R-:W-:Y:S02]  /*3fa0*/  IADD3.X R11, PT, PT, R0, ~R45, RZ, P1, !PT ;  /* 0x8000002d000b7210 */ /* 0x000fe40000ffe4ff */
[----:B------:R-:W-:Y:S01]  /*3fb0*/  SEL R10, R10, R3, P0 ;  /* 0x000000030a0a7207 */ /* 0x000fe20000000000 */
[----:B------:R-:W-:Y:S01]  /*3fc0*/  IMAD.X R3, RZ, RZ, R36, P2 ;  /* 0x000000ffff037224 */ /* 0x000fe200010e0624 */
[----:B------:R-:W-:Y:S02]  /*3fd0*/  SEL R32, R32, R43, P0 ;  /* 0x0000002b20207207 */ /* 0x000fe40000000000 */
[----:B------:R-:W-:Y:S02]  /*3fe0*/  SEL R11, R11, R0, P0 ;  /* 0x000000000b0b7207 */ /* 0x000fe40000000000 */
[----:B------:R-:W-:-:S02]  /*3ff0*/  ISETP.GE.U32.AND P1, PT, R10, R44, PT ;  /* 0x0000002c0a00720c */ /* 0x000fc40003f26070 */
[----:B------:R-:W-:Y:S02]  /*4000*/  SEL R3, R3, R36, P0 ;  /* 0x0000002403037207 */ /* 0x000fe40000000000 */
[----:B------:R-:W-:Y:S02]  /*4010*/  IADD3 R43, P2, PT, R32, 0x1, RZ ;  /* 0x00000001202b7810 */ /* 0x000fe40007f5e0ff */
[----:B------:R-:W-:Y:S02]  /*4020*/  ISETP.GE.U32.AND.EX P0, PT, R11, R45, PT, P1 ;  /* 0x0000002d0b00720c */ /* 0x000fe40003f06110 */
[-C--:B------:R-:W-:Y:S02]  /*4030*/  IADD3.X R0, PT, PT, RZ, R3.reuse, RZ, P2, !PT ;  /* 0x00000003ff007210 */ /* 0x080fe400017fe4ff */
[----:B------:R-:W-:Y:S02]  /*4040*/  SEL R43, R43, R32, P0 ;  /* 0x000000202b2b7207 */ /* 0x000fe40000000000 */
[----:B------:R-:W-:-:S02]  /*4050*/  SEL R3, R0, R3, P0 ;  /* 0x0000000300037207 */ /* 0x000fc40000000000 */
[-C--:B------:R-:W-:Y:S02]  /*4060*/  IADD3 R0, P2, PT, RZ, -R43.reuse, RZ ;  /* 0x8000002bff007210 */ /* 0x080fe40007f5e0ff */
[----:B------:R-:W-:Y:S02]  /*4070*/  ISETP.NE.U32.AND P0, PT, R35, RZ, PT ;  /* 0x000000ff2300720c */ /* 0x000fe40003f05070 */
[----:B------:R-:W-:Y:S01]  /*4080*/  ISETP.GE.AND P1, PT, R39, RZ, PT ;  /* 0x000000ff2700720c */ /* 0x000fe20003f26270 */
[----:B------:R-:W-:Y:S01]  /*4090*/  IMAD.X R10, RZ, RZ, ~R3, P2 ;  /* 0x000000ffff0a7224 */ /* 0x000fe200010e0e03 */
[----:B------:R-:W-:Y:S02]  /*40a0*/  MOV R35, 0x0 ;  /* 0x0000000000237802 */ /* 0x000fe40000000f00 */
[----:B------:R-:W-:Y:S02]  /*40b0*/  ISETP.NE.AND.EX P0, PT, R33, RZ, PT, P0 ;  /* 0x000000ff2100720c */ /* 0x000fe40003f05300 */
[----:B------:R-:W-:-:S02]  /*40c0*/  SEL R0, R0, R43, !P1 ;  /* 0x0000002b00007207 */ /* 0x000fc40004800000 */
[----:B------:R-:W-:Y:S02]  /*40d0*/  SEL R10, R10, R3, !P1 ;  /* 0x000000030a0a7207 */ /* 0x000fe40004800000 */
[----:B------:R-:W-:Y:S02]  /*40e0*/  SEL R0, R0, 0xffffffff, P0 ;  /* 0xffffffff00007807 */ /* 0x000fe40000000000 */
[----:B------:R-:W-:Y:S01]  /*40f0*/  SEL R3, R10, 0xffffffff, P0 ;  /* 0xffffffff0a037807 */ /* 0x000fe20000000000 */
[----:B------:R-:W-:Y:S06]  /*4100*/  RET.REL.NODEC R34 `(vwap_multi_series_one_param_f32) ;  /* 0xffffffbc22bc7950 */ /* 0x000fec0003c3ffff */
        .weak           $__internal_1_$__cuda_sm3x_div_rn_noftz_f32_slowpath
        .type           $__internal_1_$__cuda_sm3x_div_rn_noftz_f32_slowpath,@function
        .size           $__internal_1_$__cuda_sm3x_div_rn_noftz_f32_slowpath,(.L_x_168 - $__internal_1_$__cuda_sm3x_div_rn_noftz_f32_slowpath)
$__internal_1_$__cuda_sm3x_div_rn_noftz_f32_slowpath:
[----:B------:R-:W-:Y:S01]  /*4110*/  SHF.R.U32.HI R3, RZ, 0x17, R34 ;  /* 0x00000017ff037819 */ /* 0x000fe20000011622 */
[----:B------:R-:W-:Y:S01]  /*4120*/  BSSY.RECONVERGENT B0, `(.L_x_67) ;  /* 0x0000062000007945 */ /* 0x000fe20003800200 */
[----:B------:R-:W-:Y:S02]  /*4130*/  SHF.R.U32.HI R32, RZ, 0x17, R39 ;  /* 0x00000017ff207819 */ /* 0x000fe40000011627 */
[----:B------:R-:W-:Y:S02]  /*4140*/  LOP3.LUT R3, R3, 0xff, RZ, 0xc0, !PT ;  /* 0x000000ff03037812 */ /* 0x000fe400078ec0ff */
[----:B------:R-:W-:-:S03]  /*4150*/  LOP3.LUT R32, R32, 0xff, RZ, 0xc0, !PT ;  /* 0x000000ff20207812 */ /* 0x000fc600078ec0ff */
[----:B------:R-:W-:Y:S01]  /*4160*/  VIADD R0, R3, 0xffffffff ;  /* 0xffffffff03007836 */ /* 0x000fe20000000000 */
[----:B------:R-:W-:-:S04]  /*4170*/  IADD3 R33, PT, PT, R32, -0x1, RZ ;  /* 0xffffffff20217810 */ /* 0x000fc80007ffe0ff */
[----:B------:R-:W-:-:S04]  /*4180*/  ISETP.GT.U32.AND P1, PT, R0, 0xfd, PT ;  /* 0x000000fd0000780c */ /* 0x000fc80003f24070 */
[----:B------:R-:W-:-:S13]  /*4190*/  ISETP.GT.U32.OR P1, PT, R33, 0xfd, P1 ;  /* 0x000000fd2100780c */ /* 0x000fda0000f24470 */
[----:B------:R-:W-:Y:S01]  /*41a0*/  @!P1 IMAD.MOV.U32 R11, RZ, RZ, RZ ;  /* 0x000000ffff0b9224 */ /* 0x000fe200078e00ff */
[----:B------:R-:W-:Y:S06]  /*41b0*/  @!P1 BRA `(.L_x_68) ;  /* 0x00000000005c9947 */ /* 0x000fec0003800000 */
[----:B------:R-:W-:Y:S02]  /*41c0*/  FSETP.GTU.FTZ.AND P1, PT, |R39|, +INF , PT ;  /* 0x7f8000002700780b */ /* 0x000fe40003f3c200 */
[----:B------:R-:W-:-:S04]  /*41d0*/  FSETP.GTU.FTZ.AND P2, PT, |R34|, +INF , PT ;  /* 0x7f8000002200780b */ /* 0x000fc80003f5c200 */
[----:B------:R-:W-:-:S13]  /*41e0*/  PLOP3.LUT P1, PT, P1, P2, PT, 0xf8, 0x8f ;  /* 0x00000000008f781c */ /* 0x000fda0000f25f70 */
[----:B------:R-:W-:Y:S05]  /*41f0*/  @P1 BRA `(.L_x_69) ;  /* 0x00000004004c1947 */ /* 0x000fea0003800000 */
[----:B------:R-:W-:-:S13]  /*4200*/  LOP3.LUT P1, RZ, R34, 0x7fffffff, R39, 0xc8, !PT ;  /* 0x7fffffff22ff7812 */ /* 0x000fda000782c827 */
[----:B------:R-:W-:Y:S05]  /*4210*/  @!P1 BRA `(.L_x_70) ;  /* 0x00000004003c9947 */ /* 0x000fea0003800000 */
[C---:B------:R-:W-:Y:S02]  /*4220*/  FSETP.NEU.FTZ.AND P2, PT, |R39|.reuse, +INF , PT ;  /* 0x7f8000002700780b */ /* 0x040fe40003f5d200 */
[----:B------:R-:W-:Y:S02]  /*4230*/  FSETP.NEU.FTZ.AND P1, PT, |R34|, +INF , PT ;  /* 0x7f8000002200780b */ /* 0x000fe40003f3d200 */
[----:B------:R-:W-:-:S11]  /*4240*/  FSETP.NEU.FTZ.AND P4, PT, |R39|, +INF , PT ;  /* 0x7f8000002700780b */ /* 0x000fd60003f9d200 */
[----:B------:R-:W-:Y:S05]  /*4250*/  @!P1 BRA !P2, `(.L_x_70) ;  /* 0x00000004002c9947 */ /* 0x000fea0005000000 */
[----:B------:R-:W-:-:S04]  /*4260*/  LOP3.LUT P2, RZ, R39, 0x7fffffff, RZ, 0xc0, !PT ;  /* 0x7fffffff27ff7812 */ /* 0x000fc8000784c0ff */
[----:B------:R-:W-:-:S13]  /*4270*/  PLOP3.LUT P2, PT, P1, P2, PT, 0x2f, 0xf2 ;  /* 0x0000000000f2781c */ /* 0x000fda0000f44577 */
[----:B------:R-:W-:Y:S05]  /*4280*/  @P2 BRA `(.L_x_71) ;  /* 0x0000000400182947 */ /* 0x000fea0003800000 */
[----:B------:R-:W-:-:S04]  /*4290*/  LOP3.LUT P1, RZ, R34, 0x7fffffff, RZ, 0xc0, !PT ;  /* 0x7fffffff22ff7812 */ /* 0x000fc8000782c0ff */
[----:B------:R-:W-:-:S13]  /*42a0*/  PLOP3.LUT P1, PT, P4, P1, PT, 0x2f, 0xf2 ;  /* 0x0000000000f2781c */ /* 0x000fda0002722577 */
[----:B------:R-:W-:Y:S05]  /*42b0*/  @P1 BRA `(.L_x_72) ;  /* 0x0000000400001947 */ /* 0x000fea0003800000 */
[----:B------:R-:W-:Y:S02]  /*42c0*/  ISETP.GE.AND P1, PT, R33, RZ, PT ;  /* 0x000000ff2100720c */ /* 0x000fe40003f26270 */
[----:B------:R-:W-:-:S11]  /*42d0*/  ISETP.GE.AND P2, PT, R0, RZ, PT ;  /* 0x000000ff0000720c */ /* 0x000fd60003f46270 */
[----:B------:R-:W-:Y:S01]  /*42e0*/  @P1 MOV R11, RZ ;  /* 0x000000ff000b1202 */ /* 0x000fe20000000f00 */
[----:B------:R-:W-:Y:S02]  /*42f0*/  @!P1 IMAD.MOV.U32 R11, RZ, RZ, -0x40 ;  /* 0xffffffc0ff0b9424 */ /* 0x000fe400078e00ff */
[----:B------:R-:W-:Y:S01]  /*4300*/  @!P1 FFMA R39, R39, 1.84467440737095516160e+19, RZ ;  /* 0x5f80000027279823 */ /* 0x000fe200000000ff */
[----:B------:R-:W-:Y:S02]  /*4310*/  @!P2 FFMA R34, R34, 1.84467440737095516160e+19, RZ ;  /* 0x5f8000002222a823 */ /* 0x000fe400000000ff */
[----:B------:R-:W-:-:S07]  /*4320*/  @!P2 IADD3 R11, PT, PT, R11, 0x40, RZ ;  /* 0x000000400b0ba810 */ /* 0x000fce0007ffe0ff */
.L_x_68:
[----:B------:R-:W-:Y:S01]  /*4330*/  LEA R33, R3, 0xc0800000, 0x17 ;  /* 0xc080000003217811 */ /* 0x000fe200078eb8ff */
[----:B------:R-:W-:Y:S01]  /*4340*/  BSSY.RECONVERGENT B1, `(.L_x_73) ;  /* 0x0000036000017945 */ /* 0x000fe20003800200 */
[----:B------:R-:W-:-:S03]  /*4350*/  IADD3 R32, PT, PT, R32, -0x7f, RZ ;  /* 0xffffff8120207810 */ /* 0x000fc60007ffe0ff */
[----:B------:R-:W-:Y:S02]  /*4360*/  IMAD.IADD R38, R34, 0x1, -R33 ;  /* 0x0000000122267824 */ /* 0x000fe400078e0a21 */
[C---:B------:R-:W-:Y:S01]  /*4370*/  IMAD R0, R32.reuse, -0x800000, R39 ;  /* 0xff80000020007824 */ /* 0x040fe200078e0227 */
[----:B------:R-:W-:Y:S01]  /*4380*/  IADD3 R32, PT, PT, R32, 0x7f, -R3 ;  /* 0x0000007f20207810 */ /* 0x000fe20007ffe803 */
[----:B------:R-:W0:Y:S01]  /*4390*/  MUFU.RCP R34, R38 ;  /* 0x0000002600227308 */ /* 0x000e220000001000 */
[----:B------:R-:W-:-:S03]  /*43a0*/  FADD.FTZ R33, -R38, -RZ ;  /* 0x800000ff26217221 */ /* 0x000fc60000010100 */
[----:B------:R-:W-:Y:S02]  /*43b0*/  IMAD.IADD R11, R32, 0x1, R11 ;  /* 0x00000001200b7824 */ /* 0x000fe400078e020b */
[----:B0-----:R-:W-:-:S04]  /*43c0*/  FFMA R35, R34, R33, 1 ;  /* 0x3f80000022237423 */ /* 0x001fc80000000021 */
[----:B------:R-:W-:-:S04]  /*43d0*/  FFMA R35, R34, R35, R34 ;  /* 0x0000002322237223 */ /* 0x000fc80000000022 */
[----:B------:R-:W-:-:S04]  /*43e0*/  FFMA R34, R0, R35, RZ ;  /* 0x0000002300227223 */ /* 0x000fc800000000ff */
[----:B------:R-:W-:-:S04]  /*43f0*/  FFMA R36, R33, R34, R0 ;  /* 0x0000002221247223 */ /* 0x000fc80000000000 */
[----:B------:R-:W-:-:S04]  /*4400*/  FFMA R36, R35, R36, R34 ;  /* 0x0000002423247223 */ /* 0x000fc80000000022 */
[----:B------:R-:W-:-:S04]  /*4410*/  FFMA R33, R33, R36, R0 ;  /* 0x0000002421217223 */ /* 0x000fc80000000000 */
[----:B------:R-:W-:-:S05]  /*4420*/  FFMA R0, R35, R33, R36 ;  /* 0x0000002123007223 */ /* 0x000fca0000000024 */
[----:B------:R-:W-:-:S04]  /*4430*/  SHF.R.U32.HI R3, RZ, 0x17, R0 ;  /* 0x00000017ff037819 */ /* 0x000fc80000011600 */
[----:B------:R-:W-:-:S04]  /*4440*/  LOP3.LUT R32, R3, 0xff, RZ, 0xc0, !PT ;  /* 0x000000ff03207812 */ /* 0x000fc800078ec0ff */
[----:B------:R-:W-:-:S05]  /*4450*/  IADD3 R3, PT, PT, R32, R11, RZ ;  /* 0x0000000b20037210 */ /* 0x000fca0007ffe0ff */
[----:B------:R-:W-:-:S05]  /*4460*/  VIADD R32, R3, 0xffffffff ;  /* 0xffffffff03207836 */ /* 0x000fca0000000000 */
[----:B------:R-:W-:-:S13]  /*4470*/  ISETP.GE.U32.AND P1, PT, R32, 0xfe, PT ;  /* 0x000000fe2000780c */ /* 0x000fda0003f26070 */
[----:B------:R-:W-:Y:S05]  /*4480*/  @!P1 BRA `(.L_x_74) ;  /* 0x0000000000809947 */ /* 0x000fea0003800000 */
[----:B------:R-:W-:-:S13]  /*4490*/  ISETP.GT.AND P1, PT, R3, 0xfe, PT ;  /* 0x000000fe0300780c */ /* 0x000fda0003f24270 */
[----:B------:R-:W-:Y:S05]  /*44a0*/  @P1 BRA `(.L_x_75) ;  /* 0x00000000006c1947 */ /* 0x000fea0003800000 */
[----:B------:R-:W-:-:S13]  /*44b0*/  ISETP.GE.AND P1, PT, R3, 0x1, PT ;  /* 0x000000010300780c */ /* 0x000fda0003f26270 */
[----:B------:R-:W-:Y:S05]  /*44c0*/  @P1 BRA `(.L_x_76) ;  /* 0x0000000000741947 */ /* 0x000fea0003800000 */
[----:B------:R-:W-:Y:S02]  /*44d0*/  ISETP.GE.AND P1, PT, R3, -0x18, PT ;  /* 0xffffffe80300780c */ /* 0x000fe40003f26270 */
[----:B------:R-:W-:-:S11]  /*44e0*/  LOP3.LUT R0, R0, 0x80000000, RZ, 0xc0, !PT ;  /* 0x8000000000007812 */ /* 0x000fd600078ec0ff */
[----:B------:R-:W-:Y:S05]  /*44f0*/  @!P1 BRA `(.L_x_76) ;  /* 0x0000000000689947 */ /* 0x000fea0003800000 */
[-CC-:B------:R-:W-:Y:S01]  /*4500*/  FFMA.RZ R11, R35, R33.reuse, R36.reuse ;  /* 0x00000021230b7223 */ /* 0x180fe2000000c024 */
[----:B------:R-:W-:Y:S01]  /*4510*/  IADD3 R34, PT, PT, R3, 0x20, RZ ;  /* 0x0000002003227810 */ /* 0x000fe20007ffe0ff */
[CCC-:B------:R-:W-:Y:S01]  /*4520*/  FFMA.RP R32, R35.reuse, R33.reuse, R36.reuse ;  /* 0x0000002123207223 */ /* 0x1c0fe20000008024 */
[----:B------:R-:W-:Y:S01]  /*4530*/  FFMA.RM R33, R35, R33, R36 ;  /* 0x0000002123217223 */ /* 0x000fe20000004024 */
[----:B------:R-:W-:Y:S02]  /*4540*/  ISETP.NE.AND P1, PT, R3, RZ, PT ;  /* 0x000000ff0300720c */ /* 0x000fe40003f25270 */
[----:B------:R-:W-:Y:S02]  /*4550*/  LOP3.LUT R11, R11, 0x7fffff, RZ, 0xc0, !PT ;  /* 0x007fffff0b0b7812 */ /* 0x000fe400078ec0ff */
[----:B------:R-:W-:Y:S01]  /*4560*/  ISETP.NE.AND P2, PT, R3, RZ, PT ;  /* 0x000000ff0300720c */ /* 0x000fe20003f45270 */
[----:B------:R-:W-:Y:S01]  /*4570*/  IMAD.MOV R3, RZ, RZ, -R3 ;  /* 0x000000ffff037224 */ /* 0x000fe200078e0a03 */
[----:B------:R-:W-:-:S02]  /*4580*/  LOP3.LUT R11, R11, 0x800000, RZ, 0xfc, !PT ;  /* 0x008000000b0b7812 */ /* 0x000fc400078efcff */
[----:B------:R-:W-:Y:S02]  /*4590*/  FSETP.NEU.FTZ.AND P3, PT, R32, R33, PT ;  /* 0x000000212000720b */ /* 0x000fe40003f7d000 */
[----:B------:R-:W-:Y:S02]  /*45a0*/  SHF.L.U32 R34, R11, R34, RZ ;  /* 0x000000220b227219 */ /* 0x000fe400000006ff */
[----:B------:R-:W-:Y:S02]  /*45b0*/  SEL R32, R3, RZ, P1 ;  /* 0x000000ff03207207 */ /* 0x000fe40000800000 */
[----:B------:R-:W-:Y:S02]  /*45c0*/  ISETP.NE.AND P2, PT, R34, RZ, P2 ;  /* 0x000000ff2200720c */ /* 0x000fe40001745270 */
[----:B------:R-:W-:Y:S02]  /*45d0*/  SHF.R.U32.HI R32, RZ, R32, R11 ;  /* 0x00000020ff207219 */ /* 0x000fe4000001160b */
[----:B------:R-:W-:-:S02]  /*45e0*/  PLOP3.LUT P2, PT, P3, P2, PT, 0xf8, 0x8f ;  /* 0x00000000008f781c */ /* 0x000fc40001f45f70 */
[----:B------:R-:W-:Y:S02]  /*45f0*/  SHF.R.U32.HI R11, RZ, 0x1, R32 ;  /* 0x00000001ff0b7819 */ /* 0x000fe40000011620 */
[----:B------:R-:W-:-:S04]  /*4600*/  SEL R34, RZ, 0x1, !P2 ;  /* 0x00000001ff227807 */ /* 0x000fc80005000000 */
[----:B------:R-:W-:-:S04]  /*4610*/  LOP3.LUT R3, R34, 0x1, R11, 0xf8, !PT ;  /* 0x0000000122037812 */ /* 0x000fc800078ef80b */
[----:B------:R-:W-:-:S04]  /*4620*/  LOP3.LUT R32, R3, R32, RZ, 0xc0, !PT ;  /* 0x0000002003207212 */ /* 0x000fc800078ec0ff */
[----:B------:R-:W-:-:S04]  /*4630*/  IADD3 R11, PT, PT, R11, R32, RZ ;  /* 0x000000200b0b7210 */ /* 0x000fc80007ffe0ff */
[----:B------:R-:W-:Y:S01]  /*4640*/  LOP3.LUT R0, R11, R0, RZ, 0xfc, !PT ;  /* 0x000000000b007212 */ /* 0x000fe200078efcff */
[----:B------:R-:W-:Y:S06]  /*4650*/  BRA `(.L_x_76) ;  /* 0x0000000000107947 */ /* 0x000fec0003800000 */
.L_x_75:
[----:B------:R-:W-:-:S04]  /*4660*/  LOP3.LUT R0, R0, 0x80000000, RZ, 0xc0, !PT ;  /* 0x8000000000007812 */ /* 0x000fc800078ec0ff */
[----:B------:R-:W-:Y:S01]  /*4670*/  LOP3.LUT R0, R0, 0x7f800000, RZ, 0xfc, !PT ;  /* 0x7f80000000007812 */ /* 0x000fe200078efcff */
[----:B------:R-:W-:Y:S06]  /*4680*/  BRA `(.L_x_76) ;  /* 0x0000000000047947 */ /* 0x000fec0003800000 */
.L_x_74:
[----:B------:R-:W-:-:S07]  /*4690*/  IMAD R0, R11, 0x800000, R0 ;  /* 0x008000000b007824 */ /* 0x000fce00078e0200 */
.L_x_76:
[----:B------:R-:W-:Y:S05]  /*46a0*/  BSYNC.RECONVERGENT B1 ;  /* 0x0000000000017941 */ /* 0x000fea0003800200 */
.L_x_73:
[----:B------:R-:W-:Y:S05]  /*46b0*/  BRA `(.L_x_77) ;  /* 0x0000000000207947 */ /* 0x000fea0003800000 */
.L_x_72:
[----:B------:R-:W-:-:S04]  /*46c0*/  LOP3.LUT R34, R34, 0x80000000, R39, 0x48, !PT ;  /* 0x8000000022227812 */ /* 0x000fc800078e4827 */
[----:B------:R-:W-:Y:S01]  /*46d0*/  LOP3.LUT R0, R34, 0x7f800000, RZ, 0xfc, !PT ;  /* 0x7f80000022007812 */ /* 0x000fe200078efcff */
[----:B------:R-:W-:Y:S06]  /*46e0*/  BRA `(.L_x_77) ;  /* 0x0000000000147947 */ /* 0x000fec0003800000 */
.L_x_71:
[----:B------:R-:W-:Y:S01]  /*46f0*/  LOP3.LUT R0, R34, 0x80000000, R39, 0x48, !PT ;  /* 0x8000000022007812 */ /* 0x000fe200078e4827 */
[----:B------:R-:W-:Y:S06]  /*4700*/  BRA `(.L_x_77) ;  /* 0x00000000000c7947 */ /* 0x000fec0003800000 */
.L_x_70:
[----:B------:R-:W0:Y:S01]  /*4710*/  MUFU.RSQ R0, -QNAN ;  /* 0xffc0000000007908 */ /* 0x000e220000001400 */
[----:B------:R-:W-:Y:S05]  /*4720*/  BRA `(.L_x_77) ;  /* 0x0000000000047947 */ /* 0x000fea0003800000 */
.L_x_69:
[----:B------:R-:W-:-:S07]  /*4730*/  FADD.FTZ R0, R39, R34 ;  /* 0x0000002227007221 */ /* 0x000fce0000010000 */
.L_x_77:
[----:B------:R-:W-:Y:S05]  /*4740*/  BSYNC.RECONVERGENT B0 ;  /* 0x0000000000007941 */ /* 0x000fea0003800200 */
.L_x_67:
[----:B------:R-:W-:-:S04]  /*4750*/  HFMA2 R11, -RZ, RZ, 0, 0 ;  /* 0x00000000ff0b7431 */ /* 0x000fc800000001ff */
[----:B0-----:R-:W-:Y:S05]  /*4760*/  RET.REL.NODEC R10 `(vwap_multi_series_one_param_f32) ;  /* 0xffffffb80a247950 */ /* 0x001fea0003c3ffff */
.L_x_78:
[----:B------:R-:W-:-:S00]  /*4770*/  BRA `(.L_x_78) ;  /* 0xfffffffc00fc7947 */ /* 0x000fc0000383ffff */
[----:B------:R-:W-:-:S00]  /*4780*/  NOP ;  /* 0x0000000000007918 */ /* 0x000fc00000000000 */
[----:B------:R-:W-:-:S00]  /*4790*/  NOP ;  /* 0x0000000000007918 */ /* 0x000fc00000000000 */
[----:B------:R-:W-:-:S00]  /*47a0*/  NOP ;  /* 0x0000000000007918 */ /* 0x000fc00000000000 */
[----:B------:R-:W-:-:S00]  /*47b0*/  NOP ;  /* 0x0000000000007918 */ /* 0x000fc00000000000 */
[----:B------:R-:W-:-:S00]  /*47c0*/  NOP ;  /* 0x0000000000007918 */ /* 0x000fc00000000000 */
[----:B------:R-:W-:-:S00]  /*47d0*/  NOP ;  /* 0x0000000000007918 */ /* 0x000fc00000000000 */
[----:B------:R-:W-:-:S00]  /*47e0*/  NOP ;  /* 0x0000000000007918 */ /* 0x000fc00000000000 */
[----:B------:R-:W-:-:S00]  /*47f0*/  NOP ;  /* 0x0000000000007918 */ /* 0x000fc00000000000 */
.L_x_168:


//--------------------- .text.vwap_batch_f32      --------------------------
	.section	.text.vwap_batch_f32,"ax",@progbits
	.align	128
        .global         vwap_batch_f32
        .type           vwap_batch_f32,@function
        .size           vwap_batch_f32,(.L_x_170 - vwap_batch_f32)
        .other          vwap_batch_f32,@"STO_CUDA_ENTRY STV_DEFAULT"
vwap_batch_f32:
.text.vwap_batch_f32:
[----:B------:R-:W-:Y:S01]  /*0000*/  LDC R1, c[0x0][0x37c] ;  /* 0x0000df00ff017b82 */ /* 0x000fe20000000800 */
[----:B------:R-:W0:Y:S07]  /*0010*/  S2R R0, SR_TID.X ;  /* 0x0000000000007919 */ /* 0x000e2e0000002100 */
[----:B------:R-:W0:Y:S01]  /*0020*/  S2UR UR4, SR_CTAID.X ;  /* 0x00000000000479c3 */ /* 0x000e220000002500 */
[----:B------:R-:W1:Y:S07]  /*0030*/  LDCU UR5, c[0x0][0x3c4] ;  /* 0x00007880ff0577ac */ /* 0x000e6e0008000800 */
[----:B------:R-:W0:Y:S02]  /*0040*/  LDC R11, c[0x0][0x360] ;  /* 0x0000d800ff0b7b82 */ /* 0x000e240000000800 */
[----:B0-----:R-:W-:-:S05]  /*0050*/  IMAD R11, R11, UR4, R0 ;  /* 0x000000040b0b7c24 */ /* 0x001fca000f8e0200 */
[----:B-1----:R-:W-:-:S13]  /*0060*/  ISETP.GE.AND P0, PT, R11, UR5, PT ;  /* 0x000000050b007c0c */ /* 0x002fda000bf06270 */
[----:B------:R-:W-:Y:S05]  /*0070*/  @P0 EXIT ;  /* 0x000000000000094d */ /* 0x000fea0003800000 */
[----:B------:R-:W0:Y:S01]  /*0080*/  LDC.64 R2, c[0x0][0x398] ;  /* 0x0000e600ff027b82 */ /* 0x000e220000000a00 */
[----:B------:R-:W1:Y:S07]  /*0090*/  LDCU.64 UR6, c[0x0][0x358] ;  /* 0x00006b00ff0677ac */ /* 0x000e6e0008000a00 */
[----:B------:R-:W2:Y:S08]  /*00a0*/  LDC R7, c[0x0][0x3c0] ;  /* 0x0000f000ff077b82 */ /* 0x000eb00000000800 */
[----:B------:R-:W3:Y:S01]  /*00b0*/  LDC.64 R4, c[0x0][0x3a0] ;  /* 0x0000e800ff047b82 */ /* 0x000ee20000000a00 */
[----:B0-----:R-:W-:-:S07]  /*00c0*/  IMAD.WIDE R2, R11, 0x4, R2 ;  /* 0x000000040b027825 */ /* 0x001fce00078e0202 */
[----:B------:R-:W0:Y:S01]  /*00d0*/  LDC.64 R12, c[0x0][0x3a8] ;  /* 0x0000ea00ff0c7b82 */ /* 0x000e220000000a00 */
[----:B-1----:R-:W4:Y:S07]  /*00e0*/  LDG.E.CONSTANT R2, desc[UR6][R2.64] ;  /* 0x0000000602027981 */ /* 0x002f2e000c1e9900 */
[----:B------:R-:W1:Y:S01]  /*00f0*/  LDC.64 R14, c[0x0][0x3b0] ;  /* 0x0000ec00ff0e7b82 */ /* 0x000e620000000a00 */
[----:B---3--:R-:W-:-:S04]  /*0100*/  IMAD.WIDE R4, R11, 0x4, R4 ;  /* 0x000000040b047825 */ /* 0x008fc800078e0204 */
[----:B0-----:R-:W-:-:S04]  /*0110*/  IMAD.WIDE R12, R11, 0x8, R12 ;  /* 0x000000080b0c7825 */ /* 0x001fc800078e020c */
[----:B-1----:R-:W-:-:S04]  /*0120*/  IMAD.WIDE R14, R11, 0x4, R14 ;  /* 0x000000040b0e7825 */ /* 0x002fc800078e020e */
[-C--:B--2---:R-:W-:Y:S01]  /*0130*/  IMAD R11, R11, R7.reuse, RZ ;  /* 0x000000070b0b7224 */ /* 0x084fe200078e02ff */
[----:B----4-:R-:W-:-:S04]  /*0140*/  VIMNMX R0, PT, PT, R2, R7, PT ;  /* 0x0000000702007248 */ /* 0x010fc80003fe0100 */
[----:B------:R-:W-:-:S13]  /*0150*/  ISETP.GT.AND P0, PT, R0, RZ, PT ;  /* 0x000000ff0000720c */ /* 0x000fda0003f04270 */
[----:B------:R-:W-:Y:S05]  /*0160*/  @P0 BRA `(.L_x_79) ;  /* 0x0000000000fc0947 */ /* 0x000fea0003800000 */
[----:B------:R-:W-:-:S13]  /*0170*/  ISETP.GE.AND P0, PT, R7, 0x1, PT ;  /* 0x000000010700780c */ /* 0x000fda0003f06270 */
[----:B------:R-:W-:Y:S05]  /*0180*/  @!P0 EXIT ;  /* 0x000000000000894d */ /* 0x000fea0003800000 */
[C---:B------:R-:W-:Y:S01]  /*0190*/  ISETP.GE.U32.AND P0, PT, R7.reuse, 0x8, PT ;  /* 0x000000080700780c */ /* 0x040fe20003f06070 */
[----:B------:R-:W-:Y:S01]  /*01a0*/  IMAD.MOV.U32 R0, RZ, RZ, RZ ;  /* 0x000000ffff007224 */ /* 0x000fe200078e00ff */
[----:B------:R-:W-:-:S04]  /*01b0*/  LOP3.LUT R8, R7, 0x7, RZ, 0xc0, !PT ;  /* 0x0000000707087812 */ /* 0x000fc800078ec0ff */
[----:B------:R-:W-:-:S07]  /*01c0*/  ISETP.NE.AND P1, PT, R8, RZ, PT ;  /* 0x000000ff0800720c */ /* 0x000fce0003f25270 */
[----:B------:R-:W-:Y:S06]  /*01d0*/  @!P0 BRA `(.L_x_80) ;  /* 0x0000000000588947 */ /* 0x000fec0003800000 */
[----:B------:R-:W0:Y:S01]  /*01e0*/  LDCU.64 UR4, c[0x0][0x3c8] ;  /* 0x00007900ff0477ac */ /* 0x000e220008000a00 */
[----:B------:R-:W-:Y:S01]  /*01f0*/  LOP3.LUT R0, R7, 0x7ffffff8, RZ, 0xc0, !PT ;  /* 0x7ffffff807007812 */ /* 0x000fe200078ec0ff */
[----:B------:R-:W-:Y:S02]  /*0200*/  IMAD.MOV.U32 R7, RZ, RZ, R11 ;  /* 0x000000ffff077224 */ /* 0x000fe400078e000b */
[----:B------:R-:W-:Y:S02]  /*0210*/  IMAD.MOV.U32 R9, RZ, RZ, 0x7fffffff ;  /* 0x7fffffffff097424 */ /* 0x000fe400078e00ff */
[----:B------:R-:W-:Y:S01]  /*0220*/  IMAD.MOV R6, RZ, RZ, -R0 ;  /* 0x000000ffff067224 */ /* 0x000fe200078e0a00 */
[----:B0-----:R-:W-:-:S04]  /*0230*/  UIADD3 UR4, UP0, UPT, UR4, 0x10, URZ ;  /* 0x0000001004047890 */ /* 0x001fc8000ff1e0ff */
[----:B------:R-:W-:Y:S02]  /*0240*/  UIADD3.X UR5, UPT, UPT, URZ, UR5, URZ, UP0, !UPT ;  /* 0x00000005ff057290 */ /* 0x000fe400087fe4ff */
[----:B------:R-:W-:-:S04]  /*0250*/  IMAD.U32 R4, RZ, RZ, UR4 ;  /* 0x00000004ff047e24 */ /* 0x000fc8000f8e00ff */
[----:B------:R-:W-:-:S07]  /*0260*/  MOV R5, UR5 ;  /* 0x0000000500057c02 */ /* 0x000fce0008000f00 */
.L_x_81:
[----:B0-----:R-:W-:-:S04]  /*0270*/  IMAD.WIDE R2, R7, 0x4, R4 ;  /* 0x0000000407027825 */ /* 0x001fc800078e0204 */
[----:B------:R-:W-:Y:S01]  /*0280*/  VIADD R6, R6, 0x8 ;  /* 0x0000000806067836 */ /* 0x000fe20000000000 */
[----:B------:R0:W-:Y:S01]  /*0290*/  STG.E desc[UR6][R2.64+-0x10], R9 ;  /* 0xfffff00902007986 */ /* 0x0001e2000c101906 */
[----:B------:R-:W-:-:S03]  /*02a0*/  VIADD R7, R7, 0x8 ;  /* 0x0000000807077836 */ /* 0x000fc60000000000 */
[----:B------:R0:W-:Y:S01]  /*02b0*/  STG.E desc[UR6][R2.64+-0xc], R9 ;  /* 0xfffff40902007986 */ /* 0x0001e2000c101906 */
[----:B------:R-:W-:-:S03]  /*02c0*/  ISETP.NE.AND P0, PT, R6, RZ, PT ;  /* 0x000000ff0600720c */ /* 0x000fc60003f05270 */
[----:B------:R0:W-:Y:S04]  /*02d0*/  STG.E desc[UR6][R2.64+-0x8], R9 ;  /* 0xfffff80902007986 */ /* 0x0001e8000c101906 */
[----:B------:R0:W-:Y:S04]  /*02e0*/  STG.E desc[UR6][R2.64+-0x4], R9 ;  /* 0xfffffc0902007986 */ /* 0x0001e8000c101906 */
[----:B------:R0:W-:Y:S04]  /*02f0*/  STG.E desc[UR6][R2.64], R9 ;  /* 0x0000000902007986 */ /* 0x0001e8000c101906 */
[----:B------:R0:W-:Y:S04]  /*0300*/  STG.E desc[UR6][R2.64+0x4], R9 ;  /* 0x0000040902007986 */ /* 0x0001e8000c101906 */
[----:B------:R0:W-:Y:S04]  /*0310*/  STG.E desc[UR6][R2.64+0x8], R9 ;  /* 0x0000080902007986 */ /* 0x0001e8000c101906 */
[----:B------:R0:W-:Y:S01]  /*0320*/  STG.E desc[UR6][R2.64+0xc], R9 ;  /* 0x00000c0902007986 */ /* 0x0001e2000c101906 */
[----:B------:R-:W-:Y:S05]  /*0330*/  @P0 BRA `(.L_x_81) ;  /* 0xfffffffc00cc0947 */ /* 0x000fea000383ffff */
.L_x_80:
[----:B------:R-:W-:Y:S05]  /*0340*/  @!P1 EXIT ;  /* 0x000000000000994d */ /* 0x000fea0003800000 */
[----:B------:R-:W1:Y:S01]  /*0350*/  LDC R4, c[0x0][0x3c0] ;  /* 0x0000f000ff047b82 */ /* 0x000e620000000800 */
[----:B------:R-:W-:Y:S02]  /*0360*/  ISETP.GE.U32.AND P0, PT, R8, 0x4, PT ;  /* 0x000000040800780c */ /* 0x000fe40003f06070 */
[----:B-1----:R-:W-:-:S04]  /*0370*/  LOP3.LUT R6, R4, 0x3, RZ, 0xc0, !PT ;  /* 0x0000000304067812 */ /* 0x002fc800078ec0ff */
[----:B------:R-:W-:-:S07]  /*0380*/  ISETP.NE.AND P1, PT, R6, RZ, PT ;  /* 0x000000ff0600720c */ /* 0x000fce0003f25270 */
[----:B------:R-:W-:Y:S06]  /*0390*/  @!P0 BRA `(.L_x_82) ;  /* 0x0000000000248947 */ /* 0x000fec0003800000 */
[----:B0-----:R-:W0:Y:S01]  /*03a0*/  LDC.64 R2, c[0x0][0x3c8] ;  /* 0x0000f200ff027b82 */ /* 0x001e220000000a00 */
[----:B------:R-:W-:Y:S02]  /*03b0*/  IMAD.IADD R5, R11, 0x1, R0 ;  /* 0x000000010b057824 */ /* 0x000fe400078e0200 */
[----:B------:R-:W-:Y:S02]  /*03c0*/  IMAD.MOV.U32 R7, RZ, RZ, 0x7fffffff ;  /* 0x7fffffffff077424 */ /* 0x000fe400078e00ff */
[----:B------:R-:W-:Y:S02]  /*03d0*/  VIADD R0, R0, 0x4 ;  /* 0x0000000400007836 */ /* 0x000fe40000000000 */
[----:B0-----:R-:W-:-:S05]  /*03e0*/  IMAD.WIDE R2, R5, 0x4, R2 ;  /* 0x0000000405027825 */ /* 0x001fca00078e0202 */
[----:B------:R1:W-:Y:S04]  /*03f0*/  STG.E desc[UR6][R2.64], R7 ;  /* 0x0000000702007986 */ /* 0x0003e8000c101906 */
[----:B------:R1:W-:Y:S04]  /*0400*/  STG.E desc[UR6][R2.64+0x4], R7 ;  /* 0x0000040702007986 */ /* 0x0003e8000c101906 */
[----:B------:R1:W-:Y:S04]  /*0410*/  STG.E desc[UR6][R2.64+0x8], R7 ;  /* 0x0000080702007986 */ /* 0x0003e8000c101906 */
[----:B------:R1:W-:Y:S02]  /*0420*/  STG.E desc[UR6][R2.64+0xc], R7 ;  /* 0x00000c0702007986 */ /* 0x0003e4000c101906 */
.L_x_82:
[----:B------:R-:W-:Y:S05]  /*0430*/  @!P1 EXIT ;  /* 0x000000000000994d */ /* 0x000fea0003800000 */
[----:B------:R-:W-:Y:S02]  /*0440*/  ISETP.NE.AND P0, PT, R6, 0x1, PT ;  /* 0x000000010600780c */ /* 0x000fe40003f05270 */
[----:B01----:R-:W-:-:S04]  /*0450*/  LOP3.LUT R2, R4, 0x1, RZ, 0xc0, !PT ;  /* 0x0000000104027812 */ /* 0x003fc800078ec0ff */
[----:B------:R-:W-:-:S07]  /*0460*/  ISETP.NE.U32.AND P1, PT, R2, 0x1, PT ;  /* 0x000000010200780c */ /* 0x000fce0003f25070 */
[----:B------:R-:W-:Y:S06]  /*0470*/  @!P0 BRA `(.L_x_83) ;  /* 0x00000000001c8947 */ /* 0x000fec0003800000 */
[----:B------:R-:W0:Y:S01]  /*0480*/  LDC.64 R2, c[0x0][0x3c8] ;  /* 0x0000f200ff027b82 */ /* 0x000e220000000a00 */
[----:B------:R-:W-:Y:S01]  /*0490*/  IADD3 R5, PT, PT, R11, R0, RZ ;  /* 0x000000000b057210 */ /* 0x000fe20007ffe0ff */
[----:B------:R-:W-:Y:S02]  /*04a0*/  IMAD.MOV.U32 R7, RZ, RZ, 0x7fffffff ;  /* 0x7fffffffff077424 */ /* 0x000fe400078e00ff */
[----:B------:R-:W-:Y:S02]  /*04b0*/  VIADD R0, R0, 0x2 ;  /* 0x0000000200007836 */ /* 0x000fe40000000000 */
[----:B0-----:R-:W-:-:S05]  /*04c0*/  IMAD.WIDE R2, R5, 0x4, R2 ;  /* 0x0000000405027825 */ /* 0x001fca00078e0202 */
[----:B------:R0:W-:Y:S04]  /*04d0*/  STG.E desc[UR6][R2.64], R7 ;  /* 0x0000000702007986 */ /* 0x0001e8000c101906 */
[----:B------:R0:W-:Y:S02]  /*04e0*/  STG.E desc[UR6][R2.64+0x4], R7 ;  /* 0x0000040702007986 */ /* 0x0001e4000c101906 */
.L_x_83:
[----:B------:R-:W-:Y:S05]  /*04f0*/  @P1 EXIT ;  /* 0x000000000000194d */ /* 0x000fea0003800000 */
[----:B0-----:R-:W0:Y:S01]  /*0500*/  LDC.64 R2, c[0x0][0x3c8] ;  /* 0x0000f200ff027b82 */ /* 0x001e220000000a00 */
[----:B------:R-:W-:Y:S02]  /*0510*/  IMAD.IADD R11, R11, 0x1, R0 ;  /* 0x000000010b0b7824 */ /* 0x000fe400078e0200 */
[----:B------:R-:W-:Y:S02]  /*0520*/  IMAD.MOV.U32 R5, RZ, RZ, 0x7fffffff ;  /* 0x7fffffffff057424 */ /* 0x000fe400078e00ff */
[----:B0-----:R-:W-:-:S05]  /*0530*/  IMAD.WIDE R2, R11, 0x4, R2 ;  /* 0x000000040b027825 */ /* 0x001fca00078e0202 */
[----:B------:R-:W-:Y:S01]  /*0540*/  STG.E desc[UR6][R2.64], R5 ;  /* 0x0000000502007986 */ /* 0x000fe2000c101906 */
[----:B------:R-:W-:Y:S05]  /*0550*/  EXIT ;  /* 0x000000000000794d */ /* 0x000fea0003800000 */
.L_x_79:
[----:B------:R-:W2:Y:S04]  /*0560*/  LDG.E.CONSTANT R14, desc[UR6][R14.64] ;  /* 0x000000060e0e7981 */ /* 0x000ea8000c1e9900 */
[----:B------:R0:W5:Y:S04]  /*0570*/  LDG.E.CONSTANT R9, desc[UR6][R4.64] ;  /* 0x0000000604097981 */ /* 0x000168000c1e9900 */
[----:B------:R0:W5:Y:S01]  /*0580*/  LDG.E.64.CONSTANT R2, desc[UR6][R12.64] ;  /* 0x000000060c027981 */ /* 0x000162000c1e9b00 */
[----:B------:R-:W-:Y:S01]  /*0590*/  BSSY.RECONVERGENT B0, `(.L_x_84) ;  /* 0x0000043000007945 */ /* 0x000fe20003800200 */
[----:B--2---:R-:W-:-:S02]  /*05a0*/  ISETP.GE.AND P0, PT, R14, 0x1, PT ;  /* 0x000000010e00780c */ /* 0x004fc40003f06270 */
[----:B------:R-:W-:-:S04]  /*05b0*/  VIMNMX R6, PT, PT, RZ, R14, !PT ;  /* 0x0000000eff067248 */ /* 0x000fc80007fe0100 */
[----:B------:R-:W-:-:S07]  /*05c0*/  VIMNMX.U32 R8, PT, PT, R6, R7, PT ;  /* 0x0000000706087248 */ /* 0x000fce0003fe0000 */
[----:B0-----:R-:W-:Y:S05]  /*05d0*/  @!P0 BRA `(.L_x_85) ;  /* 0x0000000000f88947 */ /* 0x001fea0003800000 */
[C---:B------:R-:W-:Y:S01]  /*05e0*/  VIADD R0, R8.reuse, 0xffffffff ;  /* 0xffffffff08007836 */ /* 0x040fe20000000000 */
[----:B------:R-:W-:Y:S01]  /*05f0*/  LOP3.LUT R14, R8, 0x7, RZ, 0xc0, !PT ;  /* 0x00000007080e7812 */ /* 0x000fe200078ec0ff */
[----:B------:R-:W-:Y:S03]  /*0600*/  BSSY.RECONVERGENT B1, `(.L_x_86) ;  /* 0x000001b000017945 */ /* 0x000fe60003800200 */
[----:B------:R-:W-:Y:S01]  /*0610*/  ISETP.GE.U32.AND P0, PT, R0, 0x7, PT ;  /* 0x000000070000780c */ /* 0x000fe20003f06070 */
[----:B------:R-:W-:Y:S01]  /*0620*/  HFMA2 R0, -RZ, RZ, 0, 0 ;  /* 0x00000000ff007431 */ /* 0x000fe200000001ff */
[----:B------:R-:W-:-:S11]  /*0630*/  ISETP.NE.AND P1, PT, R14, RZ, PT ;  /* 0x000000ff0e00720c */ /* 0x000fd60003f25270 */
[----:B------:R-:W-:Y:S05]  /*0640*/  @!P0 BRA `(.L_x_87) ;  /* 0x0000000000588947 */ /* 0x000fea0003800000 */
        /* <DEDUP_REMOVED lines=8> */
[----:B------:R-:W-:-:S07]  /*06d0*/  IMAD.U32 R13, RZ, RZ, UR5 ;  /* 0x00000005ff0d7e24 */ /* 0x000fce000f8e00ff */
.L_x_88:
[----:B0-----:R-:W-:Y:S01]  /*06e0*/  IMAD.WIDE R4, R15, 0x4, R12 ;  /* 0x000000040f047825 */ /* 0x001fe200078e020c */
[----:B------:R-:W-:-:S03]  /*06f0*/  IADD3 R10, PT, PT, R10, 0x8, RZ ;  /* 0x000000080a0a7810 */ /* 0x000fc60007ffe0ff */
[----:B------:R-:W-:Y:S01]  /*0700*/  VIADD R15, R15, 0x8 ;  /* 0x000000080f0f7836 */ /* 0x000fe20000000000 */
[----:B------:R0:W-:Y:S01]  /*0710*/  STG.E desc[UR6][R4.64+-0x10], R17 ;  /* 0xfffff01104007986 */ /* 0x0001e2000c101906 */
[----:B------:R-:W-:-:S03]  /*0720*/  ISETP.NE.AND P0, PT, R10, RZ, PT ;  /* 0x000000ff0a00720c */ /* 0x000fc60003f05270 */
[----:B------:R0:W-:Y:S04]  /*0730*/  STG.E desc[UR6][R4.64+-0xc], R17 ;  /* 0xfffff41104007986 */ /* 0x0001e8000c101906 */
[----:B------:R0:W-:Y:S04]  /*0740*/  STG.E desc[UR6][R4.64+-0x8], R17 ;  /* 0xfffff81104007986 */ /* 0x0001e8000c101906 */
[----:B------:R0:W-:Y:S04]  /*0750*/  STG.E desc[UR6][R4.64+-0x4], R17 ;  /* 0xfffffc1104007986 */ /* 0x0001e8000c101906 */
[----:B------:R0:W-:Y:S04]  /*0760*/  STG.E desc[UR6][R4.64], R17 ;  /* 0x0000001104007986 */ /* 0x0001e8000c101906 */
[----:B------:R0:W-:Y:S04]  /*0770*/  STG.E desc[UR6][R4.64+0x4], R17 ;  /* 0x0000041104007986 */ /* 0x0001e8000c101906 */
[----:B------:R0:W-:Y:S04]  /*0780*/  STG.E desc[UR6][R4.64+0x8], R17 ;  /* 0x0000081104007986 */ /* 0x0001e8000c101906 */
[----:B------:R0:W-:Y:S01]  /*0790*/  STG.E desc[UR6][R4.64+0xc], R17 ;  /* 0x00000c1104007986 */ /* 0x0001e2000c101906 */
[----:B------:R-:W-:Y:S05]  /*07a0*/  @P0 BRA `(.L_x_88) ;  /* 0xfffffffc00cc0947 */ /* 0x000fea000383ffff */
.L_x_87:
[----:B------:R-:W-:Y:S05]  /*07b0*/  BSYNC.RECONVERGENT B1 ;  /* 0x0000000000017941 */ /* 0x000fea0003800200 */
.L_x_86:
[----:B------:R-:W-:Y:S05]  /*07c0*/  @!P1 BRA `(.L_x_85) ;  /* 0x00000000007c9947 */ /* 0x000fea0003800000 */
[----:B------:R-:W-:Y:S01]  /*07d0*/  ISETP.GE.U32.AND P0, PT, R14, 0x4, PT ;  /* 0x000000040e00780c */ /* 0x000fe20003f06070 */
[----:B------:R-:W-:Y:S01]  /*07e0*/  BSSY.RECONVERGENT B1, `(.L_x_89) ;  /* 0x000000d000017945 */ /* 0x000fe20003800200 */
[----:B------:R-:W-:-:S04]  /*07f0*/  LOP3.LUT R10, R8, 0x3, RZ, 0xc0, !PT ;  /* 0x00000003080a7812 */ /* 0x000fc800078ec0ff */
        /* <DEDUP_REMOVED lines=11> */
.L_x_90:
[----:B------:R-:W-:Y:S05]  /*08b0*/  BSYNC.RECONVERGENT B1 ;  /* 0x0000000000017941 */ /* 0x000fea0003800200 */
.L_x_89:
[----:B------:R-:W-:Y:S05]  /*08c0*/  @!P1 BRA `(.L_x_85) ;  /* 0x00000000003c9947 */ /* 0x000fea0003800000 */
[----:B01----:R-:W-:Y:S02]  /*08d0*/  LOP3.LUT R4, R8, 0x1, RZ, 0xc0, !PT ;  /* 0x0000000108047812 */ /* 0x003fe400078ec0ff */
[----:B------:R-:W-:Y:S02]  /*08e0*/  ISETP.NE.AND P0, PT, R10, 0x1, PT ;  /* 0x000000010a00780c */ /* 0x000fe40003f05270 */
[----:B------:R-:W-:-:S11]  /*08f0*/  ISETP.NE.U32.AND P1, PT, R4, 0x1, PT ;  /* 0x000000010400780c */ /* 0x000fd60003f25070 */
[----:B------:R-:W0:Y:S01]  /*0900*/  @P0 LDC.64 R4, c[0x0][0x3c8] ;  /* 0x0000f200ff040b82 */ /* 0x000e220000000a00 */
[----:B------:R-:W-:Y:S01]  /*0910*/  @P0 IMAD.IADD R13, R11, 0x1, R0 ;  /* 0x000000010b0d0824 */ /* 0x000fe200078e0200 */
[----:B------:R-:W-:Y:S01]  /*0920*/  @P0 IADD3 R0, PT, PT, R0, 0x2, RZ ;  /* 0x0000000200000810 */ /* 0x000fe20007ffe0ff */
[----:B------:R-:W-:-:S04]  /*0930*/  @P0 IMAD.MOV.U32 R19, RZ, RZ, 0x7fffffff ;  /* 0x7fffffffff130424 */ /* 0x000fc800078e00ff */
[----:B------:R-:W-:Y:S01]  /*0940*/  @!P1 IMAD.IADD R17, R11, 0x1, R0 ;  /* 0x000000010b119824 */ /* 0x000fe200078e0200 */
[----:B------:R-:W1:Y:S01]  /*0950*/  @!P1 LDC.64 R14, c[0x0][0x3c8] ;  /* 0x0000f200ff0e9b82 */ /* 0x000e620000000a00 */
[----:B0-----:R-:W-:-:S05]  /*0960*/  @P0 IMAD.WIDE R12, R13, 0x4, R4 ;  /* 0x000000040d0c0825 */ /* 0x001fca00078e0204 */
[----:B------:R2:W-:Y:S01]  /*0970*/  @P0 STG.E desc[UR6][R12.64], R19 ;  /* 0x000000130c000986 */ /* 0x0005e2000c101906 */
[----:B-1----:R-:W-:-:S03]  /*0980*/  @!P1 IMAD.WIDE R4, R17, 0x4, R14 ;  /* 0x0000000411049825 */ /* 0x002fc600078e020e */
[----:B------:R2:W-:Y:S01]  /*0990*/  @P0 STG.E desc[UR6][R12.64+0x4], R19 ;  /* 0x000004130c000986 */ /* 0x0005e2000c101906 */
[----:B------:R-:W-:-:S05]  /*09a0*/  @!P1 IMAD.MOV.U32 R15, RZ, RZ, 0x7fffffff ;  /* 0x7fffffffff0f9424 */ /* 0x000fca00078e00ff */
[----:B------:R2:W-:Y:S02]  /*09b0*/  @!P1 STG.E desc[UR6][R4.64], R15 ;  /* 0x0000000f04009986 */ /* 0x0005e4000c101906 */
.L_x_85:
[----:B------:R-:W-:Y:S05]  /*09c0*/  BSYNC.RECONVERGENT B0 ;  /* 0x0000000000007941 */ /* 0x000fea0003800200 */
.L_x_84:
[----:B------:R-:W-:-:S13]  /*09d0*/  ISETP.GE.U32.AND P0, PT, R6, R7, PT ;  /* 0x000000070600720c */ /* 0x000fda0003f06070 */
[----:B------:R-:W-:Y:S05]  /*09e0*/  @P0 EXIT ;  /* 0x000000000000094d */ /* 0x000fea0003800000 */
[----:B--2---:R-:W2:Y:S01]  /*09f0*/  LDC.64 R12, c[0x0][0x3b8] ;  /* 0x0000ee00ff0c7b82 */ /* 0x004ea20000000a00 */
[----:B-----5:R-:W-:-:S04]  /*0a00*/  ISETP.GT.U32.AND P1, PT, R2, 0x1, PT ;  /* 0x000000010200780c */ /* 0x020fc80003f24070 */
[----:B------:R-:W-:-:S04]  /*0a10*/  ISETP.GT.AND.EX P1, PT, R3, RZ, PT, P1 ;  /* 0x000000ff0300720c */ /* 0x000fc80003f24310 */
[----:B------:R-:W-:Y:S02]  /*0a20*/  SEL R26, R3, RZ, P1 ;  /* 0x000000ff031a7207 */ /* 0x000fe40000800000 */
[----:B------:R-:W-:Y:S02]  /*0a30*/  SEL R25, R2, 0x1, P1 ;  /* 0x0000000102197807 */ /* 0x000fe40000800000 */
[----:B--2---:R-:W-:-:S04]  /*0a40*/  ISETP.NE.U32.AND P0, PT, R12, RZ, PT ;  /* 0x000000ff0c00720c */ /* 0x004fc80003f05070 */
[----:B------:R-:W-:-:S13]  /*0a50*/  ISETP.NE.AND.EX P0, PT, R13, RZ, PT, P0 ;  /* 0x000000ff0d00720c */ /* 0x000fda0003f05300 */
[----:B------:R-:W-:Y:S05]  /*0a60*/  @P0 BRA `(.L_x_91) ;  /* 0x0000001400a00947 */ /* 0x000fea0003800000 */
[----:B------:R-:W-:Y:S01]  /*0a70*/  IMAD.IADD R0, R8, 0x1, -R7 ;  /* 0x0000000108007824 */ /* 0x000fe200078e0a07 */
[----:B------:R-:W-:Y:S01]  /*0a80*/  BSSY.RECONVERGENT B2, `(.L_x_92) ;  /* 0x0000113000027945 */ /* 0x000fe20003800200 */
[----:B01----:R-:W-:Y:S02]  /*0a90*/  IMAD.IADD R5, R7, 0x1, -R8 ;  /* 0x0000000107057824 */ /* 0x003fe400078e0a08 */
[----:B------:R-:W-:Y:S01]  /*0aa0*/  IMAD.MOV.U32 R3, RZ, RZ, RZ ;  /* 0x000000ffff037224 */ /* 0x000fe200078e00ff */
[----:B------:R-:W-:Y:S01]  /*0ab0*/  ISETP.GT.U32.AND P0, PT, R0, -0x4, PT ;  /* 0xfffffffc0000780c */ /* 0x000fe20003f04070 */
[----:B------:R-:W-:Y:S01]  /*0ac0*/  IMAD.MOV.U32 R38, RZ, RZ, 0x0 ;  /* 0x00000000ff267424 */ /* 0x000fe200078e00ff */
[----:B------:R-:W-:Y:S01]  /*0ad0*/  MOV R0, RZ ;  /* 0x000000ff00007202 */ /* 0x000fe20000000f00 */
[----:B------:R-:W-:Y:S01]  /*0ae0*/  IMAD.MOV.U32 R39, RZ, RZ, -0x80000000 ;  /* 0x80000000ff277424 */ /* 0x000fe200078e00ff */
[----:B------:R-:W-:-:S09]  /*0af0*/  LOP3.LUT R2, R5, 0x3, RZ, 0xc0, !PT ;  /* 0x0000000305027812 */ /* 0x000fd200078ec0ff */
[----:B------:R-:W-:Y:S05]  /*0b00*/  @P0 BRA `(.L_x_93) ;  /* 0x0000001000280947 */ /* 0x000fea0003800000 */
[----:B------:R-:W0:Y:S01]  /*0b10*/  LDCU.128 UR8, c[0x0][0x380] ;  /* 0x00007000ff0877ac */ /* 0x000e220008000c00 */
[----:B------:R-:W-:Y:S01]  /*0b20*/  ISETP.LT.U32.AND P0, PT, R7, R6, PT ;  /* 0x000000060700720c */ /* 0x000fe20003f01070 */
[----:B------:R-:W1:Y:S01]  /*0b30*/  LDC.64 R12, c[0x0][0x3c8] ;  /* 0x0000f200ff0c7b82 */ /* 0x000e620000000a00 */
[----:B------:R-:W-:Y:S01]  /*0b40*/  LOP3.LUT R5, R5, 0xfffffffc, RZ, 0xc0, !PT ;  /* 0xfffffffc05057812 */ /* 0x000fe200078ec0ff */
[----:B------:R-:W2:Y:S01]  /*0b50*/  LDCU.64 UR4, c[0x0][0x390] ;  /* 0x00007200ff0477ac */ /* 0x000ea20008000a00 */
[----:B------:R-:W-:Y:S01]  /*0b60*/  ISETP.LT.U32.AND.EX P0, PT, RZ, RZ, PT, P0 ;  /* 0x000000ffff00720c */ /* 0x000fe20003f01100 */
[----:B------:R-:W-:Y:S02]  /*0b70*/  HFMA2 R38, -RZ, RZ, 0, 0 ;  /* 0x00000000ff267431 */ /* 0x000fe400000001ff */
[----:B------:R-:W-:Y:S01]  /*0b80*/  IMAD.IADD R4, R11, 0x1, R8 ;  /* 0x000000010b047824 */ /* 0x000fe200078e0208 */
[----:B------:R-:W-:Y:S01]  /*0b90*/  SEL R6, R6, R7, !P0 ;  /* 0x0000000706067207 */ /* 0x000fe20004000000 */
[----:B------:R-:W-:-:S02]  /*0ba0*/  IMAD.MOV.U32 R0, RZ, RZ, RZ ;  /* 0x000000ffff007224 */ /* 0x000fc400078e00ff */
[----:B------:R-:W-:Y:S01]  /*0bb0*/  IMAD.MOV.U32 R39, RZ, RZ, -0x80000000 ;  /* 0x80000000ff277424 */ /* 0x000fe200078e00ff */
[----:B------:R-:W-:Y:S01]  /*0bc0*/  LEA R18, P1, R6, 0x8, 0x2 ;  /* 0x0000000806127811 */ /* 0x000fe200078210ff */
[----:B------:R-:W-:-:S03]  /*0bd0*/  IMAD.MOV R5, RZ, RZ, -R5 ;  /* 0x000000ffff057224 */ /* 0x000fc600078e0a05 */
[C---:B------:R-:W-:Y:S02]  /*0be0*/  LEA.HI.X R19, R6.reuse, RZ, RZ, 0x2, P1 ;  /* 0x000000ff06137211 */ /* 0x040fe400008f14ff */
[----:B0-----:R-:W-:Y:S02]  /*0bf0*/  LEA R20, P0, R6, UR8, 0x3 ;  /* 0x0000000806147c11 */ /* 0x001fe4000f8018ff */
[----:B------:R-:W-:Y:S02]  /*0c00*/  IADD3 R16, P2, PT, R18, UR10, RZ ;  /* 0x0000000a12107c10 */ /* 0x000fe4000ff5e0ff */
[----:B------:R-:W-:Y:S02]  /*0c10*/  LEA.HI.X R21, R6, UR9, RZ, 0x3, P0 ;  /* 0x0000000906157c11 */ /* 0x000fe400080f1cff */
[----:B------:R-:W-:Y:S02]  /*0c20*/  IADD3 R20, P0, PT, R20, 0x10, RZ ;  /* 0x0000001014147810 */ /* 0x000fe40007f1e0ff */
[----:B--2---:R-:W-:-:S02]  /*0c30*/  IADD3 R18, P1, PT, R18, UR4, RZ ;  /* 0x0000000412127c10 */ /* 0x004fc4000ff3e0ff */
[C---:B------:R-:W-:Y:S01]  /*0c40*/  IADD3.X R17, PT, PT, R19.reuse, UR11, RZ, P2, !PT ;  /* 0x0000000b13117c10 */ /* 0x040fe200097fe4ff */
[----:B------:R-:W-:Y:S01]  /*0c50*/  IMAD.X R21, RZ, RZ, R21, P0 ;  /* 0x000000ffff157224 */ /* 0x000fe200000e0615 */
[----:B------:R-:W-:-:S09]  /*0c60*/  IADD3.X R19, PT, PT, R19, UR5, RZ, P1, !PT ;  /* 0x0000000513137c10 */ /* 0x000fd20008ffe4ff */
.L_x_114:
[----:B------:R-:W-:Y:S01]  /*0c70*/  ISETP.NE.AND P0, PT, R9, 0x3, PT ;  /* 0x000000030900780c */ /* 0x000fe20003f05270 */
[----:B------:R-:W-:Y:S01]  /*0c80*/  BSSY.RECONVERGENT B0, `(.L_x_94) ;  /* 0x000001f000007945 */ /* 0x000fe20003800200 */
[----:B------:R-:W-:-:S11]  /*0c90*/  CS2R R36, SRZ ;  /* 0x0000000000247805 */ /* 0x000fd6000001ff00 */
[----:B------:R-:W-:Y:S05]  /*0ca0*/  @!P0 BRA `(.L_x_95) ;  /* 0x0000000000708947 */ /* 0x000fea0003800000 */
[----:B------:R-:W2:Y:S02]  /*0cb0*/  LDG.E.64.CONSTANT R6, desc[UR6][R20.64+-0x10] ;  /* 0xfffff00614067981 */ /* 0x000ea4000c1e9b00 */
[----:B--2---:R-:W-:-:S04]  /*0cc0*/  LOP3.LUT R10, R7, R26, RZ, 0xfc, !PT ;  /* 0x0000001a070a7212 */ /* 0x004fc800078efcff */
[----:B------:R-:W-:-:S13]  /*0cd0*/  ISETP.NE.U32.AND P0, PT, R10, RZ, PT ;  /* 0x000000ff0a00720c */ /* 0x000fda0003f05070 */
[----:B------:R-:W-:Y:S05]  /*0ce0*/  @P0 BRA `(.L_x_96) ;  /* 0x0000000000500947 */ /* 0x000fea0003800000 */
[----:B------:R-:W0:Y:S01]  /*0cf0*/  I2F.U32.RP R7, R25 ;  /* 0x0000001900077306 */ /* 0x000e220000209000 */
[----:B------:R-:W-:Y:S01]  /*0d00*/  ISETP.NE.U32.AND P2, PT, R25, RZ, PT ;  /* 0x000000ff1900720c */ /* 0x000fe20003f45070 */
[----:B------:R-:W-:-:S06]  /*0d10*/  IMAD.MOV.U32 R37, RZ, RZ, RZ ;  /* 0x000000ffff257224 */ /* 0x000fcc00078e00ff */
[----:B0-----:R-:W0:Y:S02]  /*0d20*/  MUFU.RCP R7, R7 ;  /* 0x0000000700077308 */ /* 0x001e240000001000 */
[----:B0-----:R-:W-:-:S06]  /*0d30*/  VIADD R14, R7, 0xffffffe ;  /* 0x0ffffffe070e7836 */ /* 0x001fcc0000000000 */
[----:B------:R0:W2:Y:S02]  /*0d40*/  F2I.FTZ.U32.TRUNC.NTZ R15, R14 ;  /* 0x0000000e000f7305 */ /* 0x0000a4000021f000 */
[----:B0-----:R-:W-:Y:S01]  /*0d50*/  MOV R14, RZ ;  /* 0x000000ff000e7202 */ /* 0x001fe20000000f00 */
[----:B--2---:R-:W-:-:S04]  /*0d60*/  IMAD.MOV R10, RZ, RZ, -R15 ;  /* 0x000000ffff0a7224 */ /* 0x004fc800078e0a0f */
[----:B------:R-:W-:-:S04]  /*0d70*/  IMAD R23, R10, R25, RZ ;  /* 0x000000190a177224 */ /* 0x000fc800078e02ff */
[----:B------:R-:W-:-:S06]  /*0d80*/  IMAD.HI.U32 R15, R15, R23, R14 ;  /* 0x000000170f0f7227 */ /* 0x000fcc00078e000e */
[----:B------:R-:W-:-:S04]  /*0d90*/  IMAD.HI.U32 R36, R15, R6, RZ ;  /* 0x000000060f247227 */ /* 0x000fc800078e00ff */
[----:B------:R-:W-:-:S04]  /*0da0*/  IMAD.MOV R10, RZ, RZ, -R36 ;  /* 0x000000ffff0a7224 */ /* 0x000fc800078e0a24 */
[----:B------:R-:W-:-:S05]  /*0db0*/  IMAD R6, R25, R10, R6 ;  /* 0x0000000a19067224 */ /* 0x000fca00078e0206 */
[----:B------:R-:W-:-:S13]  /*0dc0*/  ISETP.GE.U32.AND P0, PT, R6, R25, PT ;  /* 0x000000190600720c */ /* 0x000fda0003f06070 */
[----:B------:R-:W-:Y:S02]  /*0dd0*/  @P0 IMAD.IADD R6, R6, 0x1, -R25 ;  /* 0x0000000106060824 */ /* 0x000fe400078e0a19 */
[----:B------:R-:W-:-:S03]  /*0de0*/  @P0 VIADD R36, R36, 0x1 ;  /* 0x0000000124240836 */ /* 0x000fc60000000000 */
[----:B------:R-:W-:-:S13]  /*0df0*/  ISETP.GE.U32.AND P1, PT, R6, R25, PT ;  /* 0x000000190600720c */ /* 0x000fda0003f26070 */
[----:B------:R-:W-:Y:S01]  /*0e00*/  @P1 VIADD R36, R36, 0x1 ;  /* 0x0000000124241836 */ /* 0x000fe20000000000 */
[----:B------:R-:W-:Y:S01]  /*0e10*/  @!P2 LOP3.LUT R36, RZ, R25, RZ, 0x33, !PT ;  /* 0x00000019ff24a212 */ /* 0x000fe200078e33ff */
[----:B------:R-:W-:Y:S06]  /*0e20*/  BRA `(.L_x_95) ;  /* 0x0000000000107947 */ /* 0x000fec0003800000 */
.L_x_96:
[----:B------:R-:W-:-:S07]  /*0e30*/  MOV R10, 0xe50 ;  /* 0x00000e50000a7802 */ /* 0x000fce0000000f00 */
[----:B-1----:R-:W-:Y:S05]  /*0e40*/  CALL.REL.NOINC `($__internal_2_$__cuda_sm20_div_s64) ;  /* 0x0000003000b07944 */ /* 0x002fea0003c00000 */
[----:B------:R-:W-:Y:S01]  /*0e50*/  MOV R36, R23 ;  /* 0x0000001700247202 */ /* 0x000fe20000000f00 */
[----:B------:R-:W-:-:S07]  /*0e60*/  IMAD.MOV.U32 R37, RZ, RZ, R6 ;  /* 0x000000ffff257224 */ /* 0x000fce00078e0006 */
.L_x_95:
[----:B------:R-:W-:Y:S05]  /*0e70*/  BSYNC.RECONVERGENT B0 ;  /* 0x0000000000007941 */ /* 0x000fea0003800200 */
.L_x_94:
[----:B------:R-:W2:Y:S04]  /*0e80*/  LDG.E.CONSTANT R7, desc[UR6][R16.64+-0x8] ;  /* 0xfffff80610077981 */ /* 0x000ea8000c1e9900 */
[----:B------:R-:W3:Y:S01]  /*0e90*/  LDG.E.CONSTANT R10, desc[UR6][R18.64+-0x8] ;  /* 0xfffff806120a7981 */ /* 0x000ee2000c1e9900 */
[----:B------:R-:W-:Y:S01]  /*0ea0*/  ISETP.NE.U32.AND P0, PT, R36, R38, PT ;  /* 0x000000262400720c */ /* 0x000fe20003f05070 */
[----:B------:R-:W-:Y:S01]  /*0eb0*/  BSSY.RECONVERGENT B3, `(.L_x_97) ;  /* 0x0000015000037945 */ /* 0x000fe20003800200 */
[----:B------:R-:W-:Y:S02]  /*0ec0*/  ISETP.NE.AND P3, PT, R9, 0x3, PT ;  /* 0x000000030900780c */ /* 0x000fe40003f65270 */
[----:B------:R-:W-:-:S04]  /*0ed0*/  ISETP.NE.AND.EX P0, PT, R37, R39, PT, P0 ;  /* 0x000000272500720c */ /* 0x000fc80003f05300 */
[----:B------:R-:W-:Y:S02]  /*0ee0*/  FSEL R6, R3, RZ, !P0 ;  /* 0x000000ff03067208 */ /* 0x000fe40004000000 */
[----:B------:R-:W-:-:S03]  /*0ef0*/  FSEL R0, R0, RZ, !P0 ;  /* 0x000000ff00007208 */ /* 0x000fc60004000000 */
[----:B--2---:R-:W-:Y:S01]  /*0f00*/  FADD R3, R6, R7 ;  /* 0x0000000706037221 */ /* 0x004fe20000000000 */
[----:B------:R-:W-:-:S03]  /*0f10*/  FSETP.GT.AND P5, PT, R7, -R6, PT ;  /* 0x800000060700720b */ /* 0x000fc60003fa4000 */
[----:B------:R-:W0:Y:S01]  /*0f20*/  MUFU.RCP R14, R3 ;  /* 0x00000003000e7308 */ /* 0x000e220000001000 */
[----:B---3--:R-:W-:-:S07]  /*0f30*/  FFMA R0, R7, R10, R0 ;  /* 0x0000000a07007223 */ /* 0x008fce0000000000 */
[----:B------:R-:W2:Y:S01]  /*0f40*/  FCHK P0, R0, R3 ;  /* 0x0000000300007302 */ /* 0x000ea20000000000 */
[----:B0-----:R-:W-:-:S04]  /*0f50*/  FFMA R15, -R3, R14, 1 ;  /* 0x3f800000030f7423 */ /* 0x001fc8000000010e */
[----:B------:R-:W-:-:S04]  /*0f60*/  FFMA R15, R14, R15, R14 ;  /* 0x0000000f0e0f7223 */ /* 0x000fc8000000000e */
[----:B------:R-:W-:-:S04]  /*0f70*/  FFMA R10, R0, R15, RZ ;  /* 0x0000000f000a7223 */ /* 0x000fc800000000ff */
[----:B------:R-:W-:-:S04]  /*0f80*/  FFMA R6, -R3, R10, R0 ;  /* 0x0000000a03067223 */ /* 0x000fc80000000100 */
[----:B------:R-:W-:Y:S01]  /*0f90*/  FFMA R6, R15, R6, R10 ;  /* 0x000000060f067223 */ /* 0x000fe2000000000a */
[----:B-1----:R-:W-:Y:S01]  /*0fa0*/  IMAD.WIDE R14, R4, 0x4, R12 ;  /* 0x00000004040e7825 */ /* 0x002fe200078e020c */
[----:B--2---:R-:W-:Y:S06]  /*0fb0*/  @!P0 BRA `(.L_x_98) ;  /* 0x0000000000108947 */ /* 0x004fec0003800000 */
[----:B------:R-:W-:Y:S01]  /*0fc0*/  IMAD.MOV.U32 R29, RZ, RZ, R0 ;  /* 0x000000ffff1d7224 */ /* 0x000fe200078e0000 */
[----:B------:R-:W-:Y:S01]  /*0fd0*/  MOV R10, 0x1000 ;  /* 0x00001000000a7802 */ /* 0x000fe20000000f00 */
[----:B------:R-:W-:-:S07]  /*0fe0*/  IMAD.MOV.U32 R30, RZ, RZ, R3 ;  /* 0x000000ffff1e7224 */ /* 0x000fce00078e0003 */
[----:B------:R-:W-:Y:S05]  /*0ff0*/  CALL.REL.NOINC `($__internal_3_$__cuda_sm3x_div_rn_noftz_f32_slowpath) ;  /* 0x0000003400947944 */ /* 0x000fea0003c00000 */
.L_x_98:
[----:B------:R-:W-:Y:S05]  /*1000*/  BSYNC.RECONVERGENT B3 ;  /* 0x0000000000037941 */ /* 0x000fea0003800200 */
.L_x_97:
[----:B------:R-:W-:Y:S01]  /*1010*/  FSEL R7, R6, +QNAN , P5 ;  /* 0x7fffffff06077808 */ /* 0x000fe20002800000 */
[----:B------:R-:W-:Y:S01]  /*1020*/  BSSY.RECONVERGENT B0, `(.L_x_99) ;  /* 0x0000020000007945 */ /* 0x000fe20003800200 */
[----:B------:R-:W-:-:S03]  /*1030*/  CS2R R38, SRZ ;  /* 0x0000000000267805 */ /* 0x000fc6000001ff00 */
[----:B------:R0:W-:Y:S01]  /*1040*/  STG.E desc[UR6][R14.64], R7 ;  /* 0x000000070e007986 */ /* 0x0001e2000c101906 */
[----:B------:R-:W-:Y:S05]  /*1050*/  @!P3 BRA `(.L_x_100) ;  /* 0x000000000070b947 */ /* 0x000fea0003800000 */
[----:B0-----:R-:W2:Y:S02]  /*1060*/  LDG.E.64.CONSTANT R6, desc[UR6][R20.64+-0x8] ;  /* 0xfffff80614067981 */ /* 0x001ea4000c1e9b00 */
        /* <DEDUP_REMOVED lines=8> */
[----:B------:R0:W1:Y:S02]  /*10f0*/  F2I.FTZ.U32.TRUNC.NTZ R23, R22 ;  /* 0x0000001600177305 */ /* 0x000064000021f000 */
[----:B0-----:R-:W-:Y:S02]  /*1100*/  HFMA2 R22, -RZ, RZ, 0, 0 ;  /* 0x00000000ff167431 */ /* 0x001fe400000001ff */
[----:B-1----:R-:W-:-:S04]  /*1110*/  IMAD.MOV R24, RZ, RZ, -R23 ;  /* 0x000000ffff187224 */ /* 0x002fc800078e0a17 */
        /* <DEDUP_REMOVED lines=12> */
.L_x_101:
[----:B------:R-:W-:-:S07]  /*11e0*/  MOV R10, 0x1200 ;  /* 0x00001200000a7802 */ /* 0x000fce0000000f00 */
[----:B------:R-:W-:Y:S05]  /*11f0*/  CALL.REL.NOINC `($__internal_2_$__cuda_sm20_div_s64) ;  /* 0x0000002c00c47944 */ /* 0x000fea0003c00000 */
[----:B------:R-:W-:Y:S01]  /*1200*/  MOV R38, R23 ;  /* 0x0000001700267202 */ /* 0x000fe20000000f00 */
[----:B------:R-:W-:-:S07]  /*1210*/  IMAD.MOV.U32 R39, RZ, RZ, R6 ;  /* 0x000000ffff277224 */ /* 0x000fce00078e0006 */
.L_x_100:
[----:B------:R-:W-:Y:S05]  /*1220*/  BSYNC.RECONVERGENT B0 ;  /* 0x0000000000007941 */ /* 0x000fea0003800200 */
.L_x_99:
[----:B0-----:R-:W2:Y:S04]  /*1230*/  LDG.E.CONSTANT R7, desc[UR6][R16.64+-0x4] ;  /* 0xfffffc0610077981 */ /* 0x001ea8000c1e9900 */
        /* <DEDUP_REMOVED lines=19> */
[----:B------:R-:W-:Y:S01]  /*1370*/  MOV R10, 0x13a0 ;  /* 0x000013a0000a7802 */ /* 0x000fe20000000f00 */
[----:B------:R-:W-:-:S07]  /*1380*/  IMAD.MOV.U32 R30, RZ, RZ, R3 ;  /* 0x000000ffff1e7224 */ /* 0x000fce00078e0003 */
[----:B------:R-:W-:Y:S05]  /*1390*/  CALL.REL.NOINC `($__internal_3_$__cuda_sm3x_div_rn_noftz_f32_slowpath) ;  /* 0x0000003000ac7944 */ /* 0x000fea0003c00000 */
.L_x_103:
[----:B------:R-:W-:Y:S05]  /*13a0*/  BSYNC.RECONVERGENT B3 ;  /* 0x0000000000037941 */ /* 0x000fea0003800200 */
.L_x_102:
        /* <DEDUP_REMOVED lines=29> */
.L_x_106:
[----:B------:R-:W-:-:S07]  /*1580*/  MOV R10, 0x15a0 ;  /* 0x000015a0000a7802 */ /* 0x000fce0000000f00 */
[----:B------:R-:W-:Y:S05]  /*1590*/  CALL.REL.NOINC `($__internal_2_$__cuda_sm20_div_s64) ;  /* 0x0000002800dc7944 */ /* 0x000fea0003c00000 */
[----:B------:R-:W-:Y:S01]  /*15a0*/  MOV R36, R23 ;  /* 0x0000001700247202 */ /* 0x000fe20000000f00 */
[----:B------:R-:W-:-:S07]  /*15b0*/  IMAD.MOV.U32 R37, RZ, RZ, R6 ;  /* 0x000000ffff257224 */ /* 0x000fce00078e0006 */
.L_x_105:
[----:B------:R-:W-:Y:S05]  /*15c0*/  BSYNC.RECONVERGENT B0 ;  /* 0x0000000000007941 */ /* 0x000fea0003800200 */
.L_x_104:
        /* <DEDUP_REMOVED lines=23> */
.L_x_108:
[----:B------:R-:W-:Y:S05]  /*1740*/  BSYNC.RECONVERGENT B3 ;  /* 0x0000000000037941 */ /* 0x000fea0003800200 */
.L_x_107:
        /* <DEDUP_REMOVED lines=29> */
.L_x_111:
[----:B------:R-:W-:-:S07]  /*1920*/  MOV R10, 0x1940 ;  /* 0x00001940000a7802 */ /* 0x000fce0000000f00 */
[----:B------:R-:W-:Y:S05]  /*1930*/  CALL.REL.NOINC `($__internal_2_$__cuda_sm20_div_s64) ;  /* 0x0000002400f47944 */ /* 0x000fea0003c00000 */
[----:B------:R-:W-:Y:S01]  /*1940*/  MOV R38, R23 ;  /* 0x0000001700267202 */ /* 0x000fe20000000f00 */
[----:B------:R-:W-:-:S07]  /*1950*/  IMAD.MOV.U32 R39, RZ, RZ, R6 ;  /* 0x000000ffff277224 */ /* 0x000fce00078e0006 */
.L_x_110:
[----:B------:R-:W-:Y:S05]  /*1960*/  BSYNC.RECONVERGENT B0 ;  /* 0x0000000000007941 */ /* 0x000fea0003800200 */
.L_x_109:
[----:B------:R-:W2:Y:S04]  /*1970*/  LDG.E.CONSTANT R6, desc[UR6][R16.64+0x4] ;  /* 0x0000040610067981 */ /* 0x000ea8000c1e9900 */
[----:B0-----:R-:W3:Y:S01]  /*1980*/  LDG.E.CONSTANT R7, desc[UR6][R18.64+0x4] ;  /* 0x0000040612077981 */ /* 0x001ee2000c1e9900 */
        /* <DEDUP_REMOVED lines=8> */
[----:B---3--:R-:W-:Y:S01]  /*1a10*/  FFMA R29, R6, R7, R29 ;  /* 0x00000007061d7223 */ /* 0x008fe2000000001d */
[----:B------:R-:W-:-:S06]  /*1a20*/  IMAD.MOV.U32 R3, RZ, RZ, R30 ;  /* 0x000000ffff037224 */ /* 0x000fcc00078e001e */
        /* <DEDUP_REMOVED lines=9> */
[----:B------:R-:W-:Y:S05]  /*1ac0*/  CALL.REL.NOINC `($__internal_3_$__cuda_sm3x_div_rn_noftz_f32_slowpath) ;  /* 0x0000002800e07944 */ /* 0x000fea0003c00000 */
.L_x_113:
[----:B------:R-:W-:Y:S05]  /*1ad0*/  BSYNC.RECONVERGENT B3 ;  /* 0x0000000000037941 */ /* 0x000fea0003800200 */
.L_x_112:
[----:B------:R-:W-:Y:S01]  /*1ae0*/  FSEL R7, R6, +QNAN , P3 ;  /* 0x7fffffff06077808 */ /* 0x000fe20001800000 */
[----:B------:R-:W-:Y:S01]  /*1af0*/  VIADD R5, R5, 0x4 ;  /* 0x0000000405057836 */ /* 0x000fe20000000000 */
[----:B------:R-:W-:Y:S01]  /*1b00*/  IADD3 R20, P1, PT, R20, 0x20, RZ ;  /* 0x0000002014147810 */ /* 0x000fe20007f3e0ff */
[----:B------:R-:W-:Y:S01]  /*1b10*/  VIADD R8, R8, 0x4 ;  /* 0x0000000408087836 */ /* 0x000fe20000000000 */
[----:B------:R-:W-:Y:S01]  /*1b20*/  IADD3 R16, P3, PT, R16, 0x10, RZ ;  /* 0x0000001010107810 */ /* 0x000fe20007f7e0ff */
[----:B------:R0:W-:Y:S01]  /*1b30*/  STG.E desc[UR6][R14.64+0xc], R7 ;  /* 0x00000c070e007986 */ /* 0x0001e2000c101906 */
[----:B------:R-:W-:Y:S01]  /*1b40*/  ISETP.NE.AND P0, PT, R5, RZ, PT ;  /* 0x000000ff0500720c */ /* 0x000fe20003f05270 */
[----:B------:R-:W-:Y:S01]  /*1b50*/  IMAD.X R21, RZ, RZ, R21, P1 ;  /* 0x000000ffff157224 */ /* 0x000fe200008e0615 */
[----:B------:R-:W-:Y:S01]  /*1b60*/  IADD3 R18, P2, PT, R18, 0x10, RZ ;  /* 0x0000001012127810 */ /* 0x000fe20007f5e0ff */
[----:B------:R-:W-:Y:S02]  /*1b70*/  IMAD.X R17, RZ, RZ, R17, P3 ;  /* 0x000000ffff117224 */ /* 0x000fe400018e0611 */
[----:B------:R-:W-:Y:S01]  /*1b80*/  VIADD R4, R4, 0x4 ;  /* 0x0000000404047836 */ /* 0x000fe20000000000 */
[----:B------:R-:W-:-:S07]  /*1b90*/  IADD3.X R19, PT, PT, RZ, R19, RZ, P2, !PT ;  /* 0x00000013ff137210 */ /* 0x000fce00017fe4ff */
[----:B0-----:R-:W-:Y:S05]  /*1ba0*/  @P0 BRA `(.L_x_114) ;  /* 0xfffffff000300947 */ /* 0x001fea000383ffff */
.L_x_93:
[----:B------:R-:W-:Y:S05]  /*1bb0*/  BSYNC.RECONVERGENT B2 ;  /* 0x0000000000027941 */ /* 0x000fea0003800200 */
.L_x_92:
[----:B------:R-:W-:-:S13]  /*1bc0*/  ISETP.NE.AND P0, PT, R2, RZ, PT ;  /* 0x000000ff0200720c */ /* 0x000fda0003f05270 */
[----:B------:R-:W-:Y:S05]  /*1bd0*/  @!P0 EXIT ;  /* 0x000000000000894d */ /* 0x000fea0003800000 */
[----:B------:R-:W0:Y:S01]  /*1be0*/  LDC.64 R4, c[0x0][0x390] ;  /* 0x0000e400ff047b82 */ /* 0x000e220000000a00 */
[----:B------:R-:W-:Y:S02]  /*1bf0*/  IMAD.IADD R11, R11, 0x1, R8 ;  /* 0x000000010b0b7824 */ /* 0x000fe400078e0208 */
[----:B------:R-:W-:-:S05]  /*1c00*/  IMAD.MOV R2, RZ, RZ, -R2 ;  /* 0x000000ffff027224 */ /* 0x000fca00078e0a02 */
[----:B------:R-:W1:Y:S08]  /*1c10*/  LDC.64 R12, c[0x0][0x388] ;  /* 0x0000e200ff0c7b82 */ /* 0x000e700000000a00 */
[----:B------:R-:W2:Y:S08]  /*1c20*/  LDC.64 R14, c[0x0][0x380] ;  /* 0x0000e000ff0e7b82 */ /* 0x000eb00000000a00 */
[----:B------:R-:W3:Y:S01]  /*1c30*/  LDC.64 R16, c[0x0][0x3c8] ;  /* 0x0000f200ff107b82 */ /* 0x000ee20000000a00 */
[----:B0-----:R-:W-:-:S04]  /*1c40*/  IMAD.WIDE.U32 R4, R8, 0x4, R4 ;  /* 0x0000000408047825 */ /* 0x001fc800078e0004 */
[----:B-1----:R-:W-:-:S04]  /*1c50*/  IMAD.WIDE.U32 R12, R8, 0x4, R12 ;  /* 0x00000004080c7825 */ /* 0x002fc800078e000c */
[----:B--2---:R-:W-:-:S07]  /*1c60*/  IMAD.WIDE.U32 R14, R8, 0x8, R14 ;  /* 0x00000008080e7825 */ /* 0x004fce00078e000e */
.L_x_120:
[----:B------:R-:W-:Y:S01]  /*1c70*/  ISETP.NE.AND P0, PT, R9, 0x3, PT ;  /* 0x000000030900780c */ /* 0x000fe20003f05270 */
[----:B------:R-:W-:Y:S01]  /*1c80*/  BSSY.RECONVERGENT B0, `(.L_x_115) ;  /* 0x0000021000007945 */ /* 0x000fe20003800200 */
[----:B0-----:R-:W-:Y:S01]  /*1c90*/  MOV R19, R39 ;  /* 0x0000002700137202 */ /* 0x001fe20000000f00 */
[----:B------:R-:W-:Y:S01]  /*1ca0*/  IMAD.MOV.U32 R21, RZ, RZ, R38 ;  /* 0x000000ffff157224 */ /* 0x000fe200078e0026 */
[----:B------:R-:W-:-:S09]  /*1cb0*/  CS2R R38, SRZ ;  /* 0x0000000000267805 */ /* 0x000fd2000001ff00 */
        /* <DEDUP_REMOVED lines=11> */
[----:B0-----:R-:W-:Y:S02]  /*1d70*/  IMAD.MOV.U32 R22, RZ, RZ, RZ ;  /* 0x000000ffff167224 */ /* 0x001fe400078e00ff */
[----:B-1----:R-:W-:-:S04]  /*1d80*/  IMAD.MOV R10, RZ, RZ, -R23 ;  /* 0x000000ffff0a7224 */ /* 0x002fc800078e0a17 */
[----:B------:R-:W-:-:S04]  /*1d90*/  IMAD R7, R10, R25, RZ ;  /* 0x000000190a077224 */ /* 0x000fc800078e02ff */
[----:B------:R-:W-:-:S06]  /*1da0*/  IMAD.HI.U32 R7, R23, R7, R22 ;  /* 0x0000000717077227 */ /* 0x000fcc00078e0016 */
[----:B------:R-:W-:-:S04]  /*1db0*/  IMAD.HI.U32 R38, R7, R6, RZ ;  /* 0x0000000607267227 */ /* 0x000fc800078e00ff */
[----:B------:R-:W-:-:S04]  /*1dc0*/  IMAD.MOV R7, RZ, RZ, -R38 ;  /* 0x000000ffff077224 */ /* 0x000fc800078e0a26 */
[----:B------:R-:W-:-:S05]  /*1dd0*/  IMAD R6, R25, R7, R6 ;  /* 0x0000000719067224 */ /* 0x000fca00078e0206 */
[----:B------:R-:W-:-:S13]  /*1de0*/  ISETP.GE.U32.AND P0, PT, R6, R25, PT ;  /* 0x000000190600720c */ /* 0x000fda0003f06070 */
[----:B------:R-:W-:Y:S01]  /*1df0*/  @P0 IADD3 R6, PT, PT, R6, -R25, RZ ;  /* 0x8000001906060210 */ /* 0x000fe20007ffe0ff */
[----:B------:R-:W-:-:S03]  /*1e00*/  @P0 VIADD R38, R38, 0x1 ;  /* 0x0000000126260836 */ /* 0x000fc60000000000 */
[----:B------:R-:W-:-:S13]  /*1e10*/  ISETP.GE.U32.AND P1, PT, R6, R25, PT ;  /* 0x000000190600720c */ /* 0x000fda0003f26070 */
[----:B------:R-:W-:Y:S01]  /*1e20*/  @P1 VIADD R38, R38, 0x1 ;  /* 0x0000000126261836 */ /* 0x000fe20000000000 */
[----:B------:R-:W-:Y:S01]  /*1e30*/  @!P2 LOP3.LUT R38, RZ, R25, RZ, 0x33, !PT ;  /* 0x00000019ff26a212 */ /* 0x000fe200078e33ff */
[----:B------:R-:W-:Y:S06]  /*1e40*/  BRA `(.L_x_116) ;  /* 0x0000000000107947 */ /* 0x000fec0003800000 */
.L_x_117:
[----:B------:R-:W-:-:S07]  /*1e50*/  MOV R10, 0x1e70 ;  /* 0x00001e70000a7802 */ /* 0x000fce0000000f00 */
[----:B---3--:R-:W-:Y:S05]  /*1e60*/  CALL.REL.NOINC `($__internal_2_$__cuda_sm20_div_s64) ;  /* 0x0000002000a87944 */ /* 0x008fea0003c00000 */
[----:B------:R-:W-:Y:S02]  /*1e70*/  IMAD.MOV.U32 R38, RZ, RZ, R23 ;  /* 0x000000ffff267224 */ /* 0x000fe400078e0017 */
[----:B------:R-:W-:-:S07]  /*1e80*/  IMAD.MOV.U32 R39, RZ, RZ, R6 ;  /* 0x000000ffff277224 */ /* 0x000fce00078e0006 */
.L_x_116:
[----:B------:R-:W-:Y:S05]  /*1e90*/  BSYNC.RECONVERGENT B0 ;  /* 0x0000000000007941 */ /* 0x000fea0003800200 */
.L_x_115:
[----:B------:R-:W2:Y:S04]  /*1ea0*/  LDG.E.CONSTANT R6, desc[UR6][R12.64] ;  /* 0x000000060c067981 */ /* 0x000ea8000c1e9900 */
[----:B------:R-:W4:Y:S01]  /*1eb0*/  LDG.E.CONSTANT R7, desc[UR6][R4.64] ;  /* 0x0000000604077981 */ /* 0x000f22000c1e9900 */
        /* <DEDUP_REMOVED lines=8> */
[----:B----4-:R-:W-:Y:S01]  /*1f40*/  FFMA R29, R6, R7, R29 ;  /* 0x00000007061d7223 */ /* 0x010fe2000000001d */
[----:B------:R-:W-:-:S06]  /*1f50*/  MOV R3, R30 ;  /* 0x0000001e00037202 */ /* 0x000fcc0000000f00 */
        /* <DEDUP_REMOVED lines=9> */
[----:B---3--:R-:W-:Y:S05]  /*1ff0*/  CALL.REL.NOINC `($__internal_3_$__cuda_sm3x_div_rn_noftz_f32_slowpath) ;  /* 0x0000002400947944 */ /* 0x008fea0003c00000 */
.L_x_119:
[----:B------:R-:W-:Y:S05]  /*2000*/  BSYNC.RECONVERGENT B2 ;  /* 0x0000000000027941 */ /* 0x000fea0003800200 */
.L_x_118:
[----:B------:R-:W-:Y:S01]  /*2010*/  VIADD R2, R2, 0x1 ;  /* 0x0000000102027836 */ /* 0x000fe20000000000 */
[----:B------:R-:W-:Y:S01]  /*2020*/  FSEL R19, R6, +QNAN , P3 ;  /* 0x7fffffff06137808 */ /* 0x000fe20001800000 */
[----:B---3--:R-:W-:Y:S01]  /*2030*/  IMAD.WIDE R6, R11, 0x4, R16 ;  /* 0x000000040b067825 */ /* 0x008fe200078e0210 */
[----:B------:R-:W-:Y:S02]  /*2040*/  IADD3 R4, P1, PT, R4, 0x4, RZ ;  /* 0x0000000404047810 */ /* 0x000fe40007f3e0ff */
[----:B------:R-:W-:Y:S02]  /*2050*/  ISETP.NE.AND P0, PT, R2, RZ, PT ;  /* 0x000000ff0200720c */ /* 0x000fe40003f05270 */
[----:B------:R-:W-:Y:S01]  /*2060*/  IADD3 R12, P2, PT, R12, 0x4, RZ ;  /* 0x000000040c0c7810 */ /* 0x000fe20007f5e0ff */
[----:B------:R0:W-:Y:S01]  /*2070*/  STG.E desc[UR6][R6.64], R19 ;  /* 0x0000001306007986 */ /* 0x0001e2000c101906 */
[----:B------:R-:W-:Y:S01]  /*2080*/  IADD3 R14, P3, PT, R14, 0x8, RZ ;  /* 0x000000080e0e7810 */ /* 0x000fe20007f7e0ff */
[----:B------:R-:W-:-:S02]  /*2090*/  IMAD.X R5, RZ, RZ, R5, P1 ;  /* 0x000000ffff057224 */ /* 0x000fc400008e0605 */
[----:B------:R-:W-:Y:S01]  /*20a0*/  IMAD.X R13, RZ, RZ, R13, P2 ;  /* 0x000000ffff0d7224 */ /* 0x000fe200010e060d */
[----:B------:R-:W-:-:S05]  /*20b0*/  IADD3.X R15, PT, PT, RZ, R15, RZ, P3, !PT ;  /* 0x0000000fff0f7210 */ /* 0x000fca0001ffe4ff */
[----:B------:R-:W-:Y:S05]  /*20c0*/  @!P0 EXIT ;  /* 0x000000000000894d */ /* 0x000fea0003800000 */
[----:B------:R-:W-:Y:S01]  /*20d0*/  VIADD R11, R11, 0x1 ;  /* 0x000000010b0b7836 */ /* 0x000fe20000000000 */
[----:B------:R-:W-:Y:S06]  /*20e0*/  BRA `(.L_x_120) ;  /* 0xfffffff800e07947 */ /* 0x000fec000383ffff */
.L_x_91:
[----:B------:R-:W-:Y:S01]  /*20f0*/  IMAD.IADD R0, R8, 0x1, -R7 ;  /* 0x0000000108007824 */ /* 0x000fe200078e0a07 */
[----:B------:R-:W-:Y:S01]  /*2100*/  ISETP.NE.AND P0, PT, R9, 0x3, PT ;  /* 0x000000030900780c */ /* 0x000fe20003f05270 */
[----:B------:R-:W-:Y:S01]  /*2110*/  BSSY.RECONVERGENT B2, `(.L_x_121) ;  /* 0x000018b000027945 */ /* 0x000fe20003800200 */
[----:B------:R-:W-:Y:S02]  /*2120*/  HFMA2 R31, -RZ, RZ, 0, 0 ;  /* 0x00000000ff1f7431 */ /* 0x000fe400000001ff */
[----:B------:R-:W-:Y:S01]  /*2130*/  IMAD.MOV.U32 R38, RZ, RZ, 0x0 ;  /* 0x00000000ff267424 */ /* 0x000fe200078e00ff */
[----:B------:R-:W-:Y:S01]  /*2140*/  ISETP.GT.U32.AND P1, PT, R0, -0x4, PT ;  /* 0xfffffffc0000780c */ /* 0x000fe20003f24070 */
[----:B------:R-:W-:Y:S01]  /*2150*/  IMAD.MOV.U32 R0, RZ, RZ, RZ ;  /* 0x000000ffff007224 */ /* 0x000fe200078e00ff */
[----:B01----:R-:W-:Y:S01]  /*2160*/  SEL R4, R2, R25, !P0 ;  /* 0x0000001902047207 */ /* 0x003fe20004000000 */
[----:B------:R-:W-:Y:S01]  /*2170*/  IMAD.MOV.U32 R39, RZ, RZ, -0x80000000 ;  /* 0x80000000ff277424 */ /* 0x000fe200078e00ff */
[----:B------:R-:W-:Y:S01]  /*2180*/  SEL R2, R3, R26, !P0 ;  /* 0x0000001a03027207 */ /* 0x000fe20004000000 */
[----:B------:R-:W-:Y:S01]  /*2190*/  IMAD.IADD R3, R7, 0x1, -R8 ;  /* 0x0000000107037824 */ /* 0x000fe200078e0a08 */
[----:B------:R-:W-:-:S02]  /*21a0*/  ISETP.GT.U32.AND P0, PT, R4, RZ, PT ;  /* 0x000000ff0400720c */ /* 0x000fc40003f04070 */
[----:B------:R-:W-:Y:S02]  /*21b0*/  VIMNMX R4, PT, PT, R4, 0x1, !PT ;  /* 0x0000000104047848 */ /* 0x000fe40007fe0100 */
[----:B------:R-:W-:Y:S02]  /*21c0*/  ISETP.GT.AND.EX P0, PT, R2, RZ, PT, P0 ;  /* 0x000000ff0200720c */ /* 0x000fe40003f04300 */
[----:B------:R-:W-:Y:S02]  /*21d0*/  LOP3.LUT R5, R3, 0x3, RZ, 0xc0, !PT ;  /* 0x0000000303057812 */ /* 0x000fe400078ec0ff */
[----:B------:R-:W-:Y:S01]  /*21e0*/  SEL R4, R4, 0x1, P0 ;  /* 0x0000000104047807 */ /* 0x000fe20000000000 */
[----:B------:R-:W-:Y:S08]  /*21f0*/  @P1 BRA `(.L_x_122) ;  /* 0x0000001400f01947 */ /* 0x000ff00003800000 */
[----:B------:R-:W-:Y:S01]  /*2200*/  ISETP.LT.U32.AND P0, PT, R7, R6, PT ;  /* 0x000000060700720c */ /* 0x000fe20003f01070 */
[----:B------:R-:W0:Y:S01]  /*2210*/  LDCU.128 UR8, c[0x0][0x380] ;  /* 0x00007000ff0877ac */ /* 0x000e220008000c00 */
[----:B------:R-:W-:Y:S01]  /*2220*/  LOP3.LUT R2, R3, 0xfffffffc, RZ, 0xc0, !PT ;  /* 0xfffffffc03027812 */ /* 0x000fe200078ec0ff */
[----:B------:R-:W-:Y:S01]  /*2230*/  IMAD.IADD R3, R11, 0x1, R8 ;  /* 0x000000010b037824 */ /* 0x000fe200078e0208 */
[----:B------:R-:W-:Y:S01]  /*2240*/  ISETP.LT.U32.AND.EX P0, PT, RZ, RZ, PT, P0 ;  /* 0x000000ffff00720c */ /* 0x000fe20003f01100 */
[----:B------:R-:W1:Y:S01]  /*2250*/  LDCU.64 UR4, c[0x0][0x390] ;  /* 0x00007200ff0477ac */ /* 0x000e620008000a00 */
[----:B------:R-:W-:Y:S02]  /*2260*/  IMAD.MOV.U32 R38, RZ, RZ, 0x0 ;  /* 0x00000000ff267424 */ /* 0x000fe400078e00ff */
[----:B------:R-:W-:Y:S01]  /*2270*/  SEL R6, R6, R7, !P0 ;  /* 0x0000000706067207 */ /* 0x000fe20004000000 */
[----:B------:R-:W-:Y:S02]  /*2280*/  IMAD.MOV.U32 R39, RZ, RZ, -0x80000000 ;  /* 0x80000000ff277424 */ /* 0x000fe400078e00ff */
[----:B------:R-:W-:Y:S01]  /*2290*/  IMAD.MOV R2, RZ, RZ, -R2 ;  /* 0x000000ffff027224 */ /* 0x000fe200078e0a02 */
[----:B------:R-:W-:-:S04]  /*22a0*/  LEA R7, P0, R6, 0x8, 0x2 ;  /* 0x0000000806077811 */ /* 0x000fc800078010ff */
[C---:B------:R-:W-:Y:S02]  /*22b0*/  LEA.HI.X R0, R6.reuse, RZ, RZ, 0x2, P0 ;  /* 0x000000ff06007211 */ /* 0x040fe400000f14ff */
[C---:B------:R-:W-:Y:S02]  /*22c0*/  IADD3 R12, P0, PT, R7.reuse, R12, RZ ;  /* 0x0000000c070c7210 */ /* 0x040fe40007f1e0ff */
[----:B0-----:R-:W-:Y:S02]  /*22d0*/  LEA R14, P1, R6, UR8, 0x3 ;  /* 0x00000008060e7c11 */ /* 0x001fe4000f8218ff */
[C---:B------:R-:W-:Y:S01]  /*22e0*/  IADD3 R18, P3, PT, R7.reuse, UR10, RZ ;  /* 0x0000000a07127c10 */ /* 0x040fe2000ff7e0ff */
[----:B------:R-:W-:Y:S01]  /*22f0*/  IMAD.X R13, R0, 0x1, R13, P0 ;  /* 0x00000001000d7824 */ /* 0x000fe200000e060d */
[----:B-1----:R-:W-:Y:S02]  /*2300*/  IADD3 R16, P2, PT, R7, UR4, RZ ;  /* 0x0000000407107c10 */ /* 0x002fe4000ff5e0ff */
[----:B------:R-:W-:-:S02]  /*2310*/  LEA.HI.X R6, R6, UR9, RZ, 0x3, P1 ;  /* 0x0000000906067c11 */ /* 0x000fc400088f1cff */
[----:B------:R-:W-:Y:S02]  /*2320*/  IADD3 R14, P0, PT, R14, 0x10, RZ ;  /* 0x000000100e0e7810 */ /* 0x000fe40007f1e0ff */
[C---:B------:R-:W-:Y:S02]  /*2330*/  IADD3.X R19, PT, PT, R0.reuse, UR11, RZ, P3, !PT ;  /* 0x0000000b00137c10 */ /* 0x040fe40009ffe4ff */
[----:B------:R-:W-:Y:S01]  /*2340*/  IADD3.X R17, PT, PT, R0, UR5, RZ, P2, !PT ;  /* 0x0000000500117c10 */ /* 0x000fe200097fe4ff */
[----:B------:R-:W-:Y:S01]  /*2350*/  IMAD.X R15, RZ, RZ, R6, P0 ;  /* 0x000000ffff0f7224 */ /* 0x000fe200000e0606 */
[----:B------:R-:W-:-:S07]  /*2360*/  MOV R0, RZ ;  /* 0x000000ff00007202 */ /* 0x000fce0000000f00 */
.L_x_147:
[----:B------:R-:W-:Y:S01]  /*2370*/  ISETP.NE.AND P0, PT, R9, 0x3, PT ;  /* 0x000000030900780c */ /* 0x000fe20003f05270 */
[----:B------:R-:W-:-:S12]  /*2380*/  BSSY.RECONVERGENT B0, `(.L_x_123) ;  /* 0x000003b000007945 */ /* 0x000fd80003800200 */
[----:B------:R-:W-:Y:S05]  /*2390*/  @P0 BRA `(.L_x_124) ;  /* 0x0000000000740947 */ /* 0x000fea0003800000 */
[----:B------:R-:W2:Y:S01]  /*23a0*/  LDG.E.CONSTANT R21, desc[UR6][R12.64+-0x8] ;  /* 0xfffff8060c157981 */ /* 0x000ea2000c1e9900 */
[-C--:B------:R-:W-:Y:S02]  /*23b0*/  IABS R10, R4.reuse ;  /* 0x00000004000a7213 */ /* 0x080fe40000000000 */
[----:B------:R-:W-:Y:S02]  /*23c0*/  IABS R22, R4 ;  /* 0x0000000400167213 */ /* 0x000fe40000000000 */
[----:B------:R-:W0:Y:S03]  /*23d0*/  I2F.RP R20, R10 ;  /* 0x0000000a00147306 */ /* 0x000e260000209400 */
[----:B------:R-:W-:-:S05]  /*23e0*/  IMAD.MOV R22, RZ, RZ, -R22 ;  /* 0x000000ffff167224 */ /* 0x000fca00078e0a16 */
[----:B0-----:R-:W0:Y:S02]  /*23f0*/  MUFU.RCP R20, R20 ;  /* 0x0000001400147308 */ /* 0x001e240000001000 */
[----:B0-----:R-:W-:-:S06]  /*2400*/  IADD3 R6, PT, PT, R20, 0xffffffe, RZ ;  /* 0x0ffffffe14067810 */ /* 0x001fcc0007ffe0ff */
[----:B------:R0:W1:Y:S02]  /*2410*/  F2I.FTZ.U32.TRUNC.NTZ R7, R6 ;  /* 0x0000000600077305 */ /* 0x000064000021f000 */
[----:B0-----:R-:W-:Y:S02]  /*2420*/  IMAD.MOV.U32 R6, RZ, RZ, RZ ;  /* 0x000000ffff067224 */ /* 0x001fe400078e00ff */
[----:B-1----:R-:W-:-:S04]  /*2430*/  IMAD.MOV R23, RZ, RZ, -R7 ;  /* 0x000000ffff177224 */ /* 0x002fc800078e0a07 */
[----:B------:R-:W-:-:S04]  /*2440*/  IMAD R23, R23, R10, RZ ;  /* 0x0000000a17177224 */ /* 0x000fc800078e02ff */
[----:B------:R-:W-:-:S04]  /*2450*/  IMAD.HI.U32 R7, R7, R23, R6 ;  /* 0x0000001707077227 */ /* 0x000fc800078e0006 */
[----:B------:R-:W-:Y:S01]  /*2460*/  IMAD.MOV.U32 R23, RZ, RZ, R22 ;  /* 0x000000ffff177224 */ /* 0x000fe200078e0016 */
[----:B--2---:R-:W-:Y:S02]  /*2470*/  IABS R20, R21 ;  /* 0x0000001500147213 */ /* 0x004fe40000000000 */
        /* <DEDUP_REMOVED lines=9> */
[----:B------:R-:W-:-:S04]  /*2510*/  @P0 VIADD R7, R7, 0x1 ;  /* 0x0000000107070836 */ /* 0x000fc80000000000 */
[----:B------:R-:W-:Y:S01]  /*2520*/  @!P2 IMAD.MOV R7, RZ, RZ, -R7 ;  /* 0x000000ffff07a224 */ /* 0x000fe200078e0a07 */
[----:B------:R-:W-:-:S04]  /*2530*/  @!P1 LOP3.LUT R7, RZ, R4, RZ, 0x33, !PT ;  /* 0x00000004ff079212 */ /* 0x000fc800078e33ff */
[--C-:B------:R-:W-:Y:S01]  /*2540*/  SHF.R.S32.HI R37, RZ, 0x1f, R7.reuse ;  /* 0x0000001fff257819 */ /* 0x100fe20000011407 */
[----:B------:R-:W-:Y:S01]  /*2550*/  IMAD.MOV.U32 R36, RZ, RZ, R7 ;  /* 0x000000ffff247224 */ /* 0x000fe200078e0007 */
[----:B------:R-:W-:Y:S06]  /*2560*/  BRA `(.L_x_125) ;  /* 0x0000000000707947 */ /* 0x000fec0003800000 */
.L_x_124:
        /* <DEDUP_REMOVED lines=8> */
[----:B0-----:R-:W-:-:S06]  /*25f0*/  IADD3 R20, PT, PT, R10, 0xffffffe, RZ ;  /* 0x0ffffffe0a147810 */ /* 0x001fcc0007ffe0ff */
        /* <DEDUP_REMOVED lines=9> */
[----:B------:R-:W-:Y:S01]  /*2690*/  @P0 IMAD.IADD R6, R6, 0x1, -R25 ;  /* 0x0000000106060824 */ /* 0x000fe200078e0a19 */
[----:B------:R-:W-:-:S04]  /*26a0*/  @P0 IADD3 R36, PT, PT, R36, 0x1, RZ ;  /* 0x0000000124240810 */ /* 0x000fc80007ffe0ff */
[----:B------:R-:W-:-:S13]  /*26b0*/  ISETP.GE.U32.AND P1, PT, R6, R25, PT ;  /* 0x000000190600720c */ /* 0x000fda0003f26070 */
[----:B------:R-:W-:Y:S01]  /*26c0*/  @P1 VIADD R36, R36, 0x1 ;  /* 0x0000000124241836 */ /* 0x000fe20000000000 */
[----:B------:R-:W-:Y:S01]  /*26d0*/  @!P2 LOP3.LUT R36, RZ, R25, RZ, 0x33, !PT ;  /* 0x00000019ff24a212 */ /* 0x000fe200078e33ff */
[----:B------:R-:W-:Y:S06]  /*26e0*/  BRA `(.L_x_125) ;  /* 0x0000000000107947 */ /* 0x000fec0003800000 */
.L_x_126:
[----:B------:R-:W-:-:S07]  /*26f0*/  MOV R10, 0x2710 ;  /* 0x00002710000a7802 */ /* 0x000fce0000000f00 */
[----:B------:R-:W-:Y:S05]  /*2700*/  CALL.REL.NOINC `($__internal_2_$__cuda_sm20_div_s64) ;  /* 0x0000001800807944 */ /* 0x000fea0003c00000 */
[----:B------:R-:W-:Y:S02]  /*2710*/  IMAD.MOV.U32 R36, RZ, RZ, R23 ;  /* 0x000000ffff247224 */ /* 0x000fe400078e0017 */
[----:B------:R-:W-:-:S07]  /*2720*/  IMAD.MOV.U32 R37, RZ, RZ, R6 ;  /* 0x000000ffff257224 */ /* 0x000fce00078e0006 */
.L_x_125:
[----:B------:R-:W-:Y:S05]  /*2730*/  BSYNC.RECONVERGENT B0 ;  /* 0x0000000000007941 */ /* 0x000fea0003800200 */
.L_x_123:
[----:B------:R-:W2:Y:S04]  /*2740*/  LDG.E.CONSTANT R7, desc[UR6][R18.64+-0x8] ;  /* 0xfffff80612077981 */ /* 0x000ea8000c1e9900 */
[----:B------:R-:W3:Y:S01]  /*2750*/  LDG.E.CONSTANT R10, desc[UR6][R16.64+-0x8] ;  /* 0xfffff806100a7981 */ /* 0x000ee2000c1e9900 */
[----:B------:R-:W-:Y:S01]  /*2760*/  ISETP.NE.U32.AND P0, PT, R36, R38, PT ;  /* 0x000000262400720c */ /* 0x000fe20003f05070 */
[----:B------:R-:W0:Y:S01]  /*2770*/  LDC.64 R20, c[0x0][0x3c8] ;  /* 0x0000f200ff147b82 */ /* 0x000e220000000a00 */
[----:B------:R-:W-:Y:S01]  /*2780*/  BSSY.RECONVERGENT B3, `(.L_x_127) ;  /* 0x0000015000037945 */ /* 0x000fe20003800200 */
[----:B------:R-:W-:Y:S02]  /*2790*/  ISETP.NE.AND P3, PT, R9, 0x3, PT ;  /* 0x000000030900780c */ /* 0x000fe40003f65270 */
[----:B------:R-:W-:-:S04]  /*27a0*/  ISETP.NE.AND.EX P0, PT, R37, R39, PT, P0 ;  /* 0x000000272500720c */ /* 0x000fc80003f05300 */
[----:B------:R-:W-:Y:S02]  /*27b0*/  FSEL R6, R31, RZ, !P0 ;  /* 0x000000ff1f067208 */ /* 0x000fe40004000000 */
[----:B------:R-:W-:Y:S01]  /*27c0*/  FSEL R0, R0, RZ, !P0 ;  /* 0x000000ff00007208 */ /* 0x000fe20004000000 */
[----:B0-----:R-:W-:-:S04]  /*27d0*/  IMAD.WIDE R20, R3, 0x4, R20 ;  /* 0x0000000403147825 */ /* 0x001fc800078e0214 */
        /* <DEDUP_REMOVED lines=14> */
[----:B------:R-:W-:Y:S05]  /*28c0*/  CALL.REL.NOINC `($__internal_3_$__cuda_sm3x_div_rn_noftz_f32_slowpath) ;  /* 0x0000001c00607944 */ /* 0x000fea0003c00000 */
.L_x_128:
[----:B------:R-:W-:Y:S05]  /*28d0*/  BSYNC.RECONVERGENT B3 ;  /* 0x0000000000037941 */ /* 0x000fea0003800200 */
.L_x_127:
[----:B------:R-:W-:Y:S01]  /*28e0*/  FSEL R7, R6, +QNAN , P5 ;  /* 0x7fffffff06077808 */ /* 0x000fe20002800000 */
[----:B------:R-:W-:Y:S04]  /*28f0*/  BSSY.RECONVERGENT B0, `(.L_x_129) ;  /* 0x000003c000007945 */ /* 0x000fe80003800200 */
        /* <DEDUP_REMOVED lines=16> */
[----:B------:R-:W-:-:S05]  /*2a00*/  IMAD.HI.U32 R38, R7, R6, RZ ;  /* 0x0000000607267227 */ /* 0x000fca00078e00ff */
[----:B------:R-:W-:-:S05]  /*2a10*/  IADD3 R7, PT, PT, -R38, RZ, RZ ;  /* 0x000000ff26077210 */ /* 0x000fca0007ffe1ff */
        /* <DEDUP_REMOVED lines=8> */
.L_x_131:
[----:B------:R-:W-:-:S07]  /*2aa0*/  MOV R10, 0x2ac0 ;  /* 0x00002ac0000a7802 */ /* 0x000fce0000000f00 */
[----:B------:R-:W-:Y:S05]  /*2ab0*/  CALL.REL.NOINC `($__internal_2_$__cuda_sm20_div_s64) ;  /* 0x0000001400947944 */ /* 0x000fea0003c00000 */
[----:B------:R-:W-:Y:S01]  /*2ac0*/  MOV R38, R23 ;  /* 0x0000001700267202 */ /* 0x000fe20000000f00 */
[----:B------:R-:W-:Y:S01]  /*2ad0*/  IMAD.MOV.U32 R39, RZ, RZ, R6 ;  /* 0x000000ffff277224 */ /* 0x000fe200078e0006 */
[----:B------:R-:W-:Y:S06]  /*2ae0*/  BRA `(.L_x_132) ;  /* 0x0000000000707947 */ /* 0x000fec0003800000 */
.L_x_130:
[----:B------:R-:W2:Y:S01]  /*2af0*/  LDG.E.CONSTANT R23, desc[UR6][R12.64+-0x4] ;  /* 0xfffffc060c177981 */ /* 0x000ea2000c1e9900 */
[-C--:B------:R-:W-:Y:S02]  /*2b00*/  IABS R10, R4.reuse ;  /* 0x00000004000a7213 */ /* 0x080fe40000000000 */
[----:B------:R-:W-:Y:S02]  /*2b10*/  IABS R24, R4 ;  /* 0x0000000400187213 */ /* 0x000fe40000000000 */
[----:B------:R-:W1:Y:S08]  /*2b20*/  I2F.RP R22, R10 ;  /* 0x0000000a00167306 */ /* 0x000e700000209400 */
[----:B-1----:R-:W1:Y:S02]  /*2b30*/  MUFU.RCP R22, R22 ;  /* 0x0000001600167308 */ /* 0x002e640000001000 */
[----:B-1----:R-:W-:-:S02]  /*2b40*/  VIADD R6, R22, 0xffffffe ;  /* 0x0ffffffe16067836 */ /* 0x002fc40000000000 */
[----:B------:R-:W-:-:S04]  /*2b50*/  IMAD.MOV R22, RZ, RZ, -R24 ;  /* 0x000000ffff167224 */ /* 0x000fc800078e0a18 */
[----:B0-----:R0:W1:Y:S02]  /*2b60*/  F2I.FTZ.U32.TRUNC.NTZ R7, R6 ;  /* 0x0000000600077305 */ /* 0x001064000021f000 */
[----:B0-----:R-:W-:Y:S02]  /*2b70*/  HFMA2 R6, -RZ, RZ, 0, 0 ;  /* 0x00000000ff067431 */ /* 0x001fe400000001ff */
        /* <DEDUP_REMOVED lines=10> */
[----:B------:R-:W-:Y:S02]  /*2c20*/  @!P1 IMAD.IADD R7, R7, 0x1, -R10 ;  /* 0x0000000107079824 */ /* 0x000fe400078e0a0a */
[----:B------:R-:W-:Y:S01]  /*2c30*/  @!P1 VIADD R6, R6, 0x1 ;  /* 0x0000000106069836 */ /* 0x000fe20000000000 */
[----:B------:R-:W-:Y:S02]  /*2c40*/  ISETP.NE.AND P1, PT, R4, RZ, PT ;  /* 0x000000ff0400720c */ /* 0x000fe40003f25270 */
[----:B------:R-:W-:-:S13]  /*2c50*/  ISETP.GE.U32.AND P0, PT, R7, R10, PT ;  /* 0x0000000a0700720c */ /* 0x000fda0003f06070 */
[----:B------:R-:W-:-:S05]  /*2c60*/  @P0 VIADD R6, R6, 0x1 ;  /* 0x0000000106060836 */ /* 0x000fca0000000000 */
[----:B------:R-:W-:-:S05]  /*2c70*/  MOV R38, R6 ;  /* 0x0000000600267202 */ /* 0x000fca0000000f00 */
[----:B------:R-:W-:Y:S01]  /*2c80*/  @!P2 IMAD.MOV R38, RZ, RZ, -R38 ;  /* 0x000000ffff26a224 */ /* 0x000fe200078e0a26 */
[----:B------:R-:W-:-:S04]  /*2c90*/  @!P1 LOP3.LUT R38, RZ, R4, RZ, 0x33, !PT ;  /* 0x00000004ff269212 */ /* 0x000fc800078e33ff */
[----:B------:R-:W-:-:S07]  /*2ca0*/  SHF.R.S32.HI R39, RZ, 0x1f, R38 ;  /* 0x0000001fff277819 */ /* 0x000fce0000011426 */
.L_x_132:
[----:B------:R-:W-:Y:S05]  /*2cb0*/  BSYNC.RECONVERGENT B0 ;  /* 0x0000000000007941 */ /* 0x000fea0003800200 */
.L_x_129:
[----:B------:R-:W2:Y:S04]  /*2cc0*/  LDG.E.CONSTANT R7, desc[UR6][R18.64+-0x4] ;  /* 0xfffffc0612077981 */ /* 0x000ea8000c1e9900 */
        /* <DEDUP_REMOVED lines=21> */
.L_x_134:
[----:B------:R-:W-:Y:S05]  /*2e20*/  BSYNC.RECONVERGENT B3 ;  /* 0x0000000000037941 */ /* 0x000fea0003800200 */
.L_x_133:
        /* <DEDUP_REMOVED lines=14> */
[----:B0-----:R-:W-:Y:S01]  /*2f10*/  IMAD.MOV.U32 R22, RZ, RZ, RZ ;  /* 0x000000ffff167224 */ /* 0x001fe200078e00ff */
[----:B-1----:R-:W-:-:S05]  /*2f20*/  IADD3 R24, PT, PT, RZ, -R23, RZ ;  /* 0x80000017ff187210 */ /* 0x002fca0007ffe0ff */
        /* <DEDUP_REMOVED lines=9> */
[----:B------:R-:W-:Y:S02]  /*2fc0*/  @P1 IADD3 R36, PT, PT, R36, 0x1, RZ ;  /* 0x0000000124241810 */ /* 0x000fe40007ffe0ff */
[----:B------:R-:W-:Y:S01]  /*2fd0*/  @!P2 LOP3.LUT R36, RZ, R25, RZ, 0x33, !PT ;  /* 0x00000019ff24a212 */ /* 0x000fe200078e33ff */
[----:B------:R-:W-:Y:S06]  /*2fe0*/  BRA `(.L_x_138) ;  /* 0x0000000000847947 */ /* 0x000fec0003800000 */
.L_x_137:
[----:B------:R-:W-:-:S07]  /*2ff0*/  MOV R10, 0x3010 ;  /* 0x00003010000a7802 */ /* 0x000fce0000000f00 */
[----:B------:R-:W-:Y:S05]  /*3000*/  CALL.REL.NOINC `($__internal_2_$__cuda_sm20_div_s64) ;  /* 0x0000001000407944 */ /* 0x000fea0003c00000 */
[----:B------:R-:W-:Y:S02]  /*3010*/  IMAD.MOV.U32 R36, RZ, RZ, R23 ;  /* 0x000000ffff247224 */ /* 0x000fe400078e0017 */
[----:B------:R-:W-:Y:S01]  /*3020*/  IMAD.MOV.U32 R37, RZ, RZ, R6 ;  /* 0x000000ffff257224 */ /* 0x000fe200078e0006 */
[----:B------:R-:W-:Y:S06]  /*3030*/  BRA `(.L_x_138) ;  /* 0x0000000000707947 */ /* 0x000fec0003800000 */
.L_x_136:
        /* <DEDUP_REMOVED lines=8> */
[----:B0-----:R-:W-:Y:S01]  /*30c0*/  IMAD.MOV.U32 R6, RZ, RZ, RZ ;  /* 0x000000ffff067224 */ /* 0x001fe200078e00ff */
[----:B-1----:R-:W-:-:S05]  /*30d0*/  IADD3 R27, PT, PT, RZ, -R7, RZ ;  /* 0x80000007ff1b7210 */ /* 0x002fca0007ffe0ff */
        /* <DEDUP_REMOVED lines=12> */
[----:B------:R-:W-:-:S13]  /*31a0*/  ISETP.GE.U32.AND P0, PT, R7, R10, PT ;  /* 0x0000000a0700720c */ /* 0x000fda0003f06070 */
[----:B------:R-:W-:-:S04]  /*31b0*/  @P0 VIADD R6, R6, 0x1 ;  /* 0x0000000106060836 */ /* 0x000fc80000000000 */
[----:B------:R-:W-:-:S04]  /*31c0*/  IMAD.MOV.U32 R36, RZ, RZ, R6 ;  /* 0x000000ffff247224 */ /* 0x000fc800078e0006 */
[----:B------:R-:W-:Y:S01]  /*31d0*/  @!P2 IMAD.MOV R36, RZ, RZ, -R36 ;  /* 0x000000ffff24a224 */ /* 0x000fe200078e0a24 */
[----:B------:R-:W-:-:S04]  /*31e0*/  @!P1 LOP3.LUT R36, RZ, R4, RZ, 0x33, !PT ;  /* 0x00000004ff249212 */ /* 0x000fc800078e33ff */
[----:B------:R-:W-:-:S07]  /*31f0*/  SHF.R.S32.HI R37, RZ, 0x1f, R36 ;  /* 0x0000001fff257819 */ /* 0x000fce0000011424 */
.L_x_138:
[----:B------:R-:W-:Y:S05]  /*3200*/  BSYNC.RECONVERGENT B0 ;  /* 0x0000000000007941 */ /* 0x000fea0003800200 */
.L_x_135:
        /* <DEDUP_REMOVED lines=21> */
[----:B------:R-:W-:Y:S05]  /*3360*/  CALL.REL.NOINC `($__internal_3_$__cuda_sm3x_div_rn_noftz_f32_slowpath) ;  /* 0x0000001000b87944 */ /* 0x000fea0003c00000 */
.L_x_140:
[----:B------:R-:W-:Y:S05]  /*3370*/  BSYNC.RECONVERGENT B3 ;  /* 0x0000000000037941 */ /* 0x000fea0003800200 */
.L_x_139:
        /* <DEDUP_REMOVED lines=28> */
.L_x_143:
[----:B------:R-:W-:-:S07]  /*3540*/  MOV R10, 0x3560 ;  /* 0x00003560000a7802 */ /* 0x000fce0000000f00 */
[----:B------:R-:W-:Y:S05]  /*3550*/  CALL.REL.NOINC `($__internal_2_$__cuda_sm20_div_s64) ;  /* 0x0000000800ec7944 */ /* 0x000fea0003c00000 */
[----:B------:R-:W-:Y:S01]  /*3560*/  IMAD.MOV.U32 R38, RZ, RZ, R23 ;  /* 0x000000ffff267224 */ /* 0x000fe200078e0017 */
[----:B------:R-:W-:Y:S01]  /*3570*/  MOV R39, R6 ;  /* 0x0000000600277202 */ /* 0x000fe20000000f00 */
[----:B------:R-:W-:Y:S06]  /*3580*/  BRA `(.L_x_144) ;  /* 0x0000000000707947 */ /* 0x000fec0003800000 */
.L_x_142:
        /* <DEDUP_REMOVED lines=8> */
[----:B0-----:R-:W-:Y:S02]  /*3610*/  IMAD.MOV.U32 R6, RZ, RZ, RZ ;  /* 0x000000ffff067224 */ /* 0x001fe400078e00ff */
[----:B-1----:R-:W-:-:S04]  /*3620*/  IMAD.MOV R27, RZ, RZ, -R7 ;  /* 0x000000ffff1b7224 */ /* 0x002fc800078e0a07 */
[----:B------:R-:W-:-:S04]  /*3630*/  IMAD R27, R27, R10, RZ ;  /* 0x0000000a1b1b7224 */ /* 0x000fc800078e02ff */
[----:B------:R-:W-:Y:S01]  /*3640*/  IMAD.HI.U32 R24, R7, R27, R6 ;  /* 0x0000001b07187227 */ /* 0x000fe200078e0006 */
[----:B--2---:R-:W-:Y:S02]  /*3650*/  IABS R28, R23 ;  /* 0x00000017001c7213 */ /* 0x004fe40000000000 */
[----:B------:R-:W-:Y:S02]  /*3660*/  LOP3.LUT R23, R23, R4, RZ, 0x3c, !PT ;  /* 0x0000000417177212 */ /* 0x000fe400078e3cff */
[----:B------:R-:W-:Y:S02]  /*3670*/  MOV R7, R28 ;  /* 0x0000001c00077202 */ /* 0x000fe40000000f00 */
        /* <DEDUP_REMOVED lines=8> */
[----:B------:R-:W-:-:S04]  /*3700*/  @P0 VIADD R6, R6, 0x1 ;  /* 0x0000000106060836 */ /* 0x000fc80000000000 */
[----:B------:R-:W-:Y:S01]  /*3710*/  @!P2 IMAD.MOV R6, RZ, RZ, -R6 ;  /* 0x000000ffff06a224 */ /* 0x000fe200078e0a06 */
[----:B------:R-:W-:-:S04]  /*3720*/  @!P1 LOP3.LUT R6, RZ, R4, RZ, 0x33, !PT ;  /* 0x00000004ff069212 */ /* 0x000fc800078e33ff */
[----:B------:R-:W-:Y:S02]  /*3730*/  SHF.R.S32.HI R39, RZ, 0x1f, R6 ;  /* 0x0000001fff277819 */ /* 0x000fe40000011406 */
[----:B------:R-:W-:-:S07]  /*3740*/  MOV R38, R6 ;  /* 0x0000000600267202 */ /* 0x000fce0000000f00 */
.L_x_144:
[----:B------:R-:W-:Y:S05]  /*3750*/  BSYNC.RECONVERGENT B0 ;  /* 0x0000000000007941 */ /* 0x000fea0003800200 */
.L_x_141:
        /* <DEDUP_REMOVED lines=22> */
.L_x_146:
[----:B------:R-:W-:Y:S05]  /*38c0*/  BSYNC.RECONVERGENT B3 ;  /* 0x0000000000037941 */ /* 0x000fea0003800200 */
.L_x_145:
        /* <DEDUP_REMOVED lines=9> */
[----:B------:R-:W-:Y:S01]  /*3960*/  IMAD.X R17, RZ, RZ, R17, P3 ;  /* 0x000000ffff117224 */ /* 0x000fe200018e0611 */
[----:B------:R-:W-:Y:S01]  /*3970*/  IADD3 R14, P2, PT, R14, 0x20, RZ ;  /* 0x000000200e0e7810 */ /* 0x000fe20007f5e0ff */
[----:B------:R-:W-:-:S02]  /*3980*/  VIADD R3, R3, 0x4 ;  /* 0x0000000403037836 */ /* 0x000fc40000000000 */
[----:B------:R-:W-:Y:S01]  /*3990*/  IMAD.X R19, RZ, RZ, R19, P4 ;  /* 0x000000ffff137224 */ /* 0x000fe200020e0613 */
[----:B------:R-:W-:-:S05]  /*39a0*/  IADD3.X R15, PT, PT, RZ, R15, RZ, P2, !PT ;  /* 0x0000000fff0f7210 */ /* 0x000fca00017fe4ff */
[----:B0-----:R-:W-:Y:S05]  /*39b0*/  @P0 BRA `(.L_x_147) ;  /* 0xffffffe8006c0947 */ /* 0x001fea000383ffff */
.L_x_122:
[----:B------:R-:W-:Y:S05]  /*39c0*/  BSYNC.RECONVERGENT B2 ;  /* 0x0000000000027941 */ /* 0x000fea0003800200 */
.L_x_121:
[----:B------:R-:W-:-:S13]  /*39d0*/  ISETP.NE.AND P0, PT, R5, RZ, PT ;  /* 0x000000ff0500720c */ /* 0x000fda0003f05270 */
[----:B------:R-:W-:Y:S05]  /*39e0*/  @!P0 EXIT ;  /* 0x000000000000894d */ /* 0x000fea0003800000 */
[----:B------:R-:W0:Y:S01]  /*39f0*/  LDC.64 R2, c[0x0][0x390] ;  /* 0x0000e400ff027b82 */ /* 0x000e220000000a00 */
[----:B------:R-:W-:Y:S01]  /*3a00*/  IADD3 R11, PT, PT, R11, R8, RZ ;  /* 0x000000080b0b7210 */ /* 0x000fe20007ffe0ff */
[----:B------:R-:W-:-:S06]  /*3a10*/  IMAD.MOV R5, RZ, RZ, -R5 ;  /* 0x000000ffff057224 */ /* 0x000fcc00078e0a05 */
[----:B------:R-:W1:Y:S08]  /*3a20*/  LDC.64 R12, c[0x0][0x388] ;  /* 0x0000e200ff0c7b82 */ /* 0x000e700000000a00 */
[----:B------:R-:W2:Y:S08]  /*3a30*/  LDC.64 R14, c[0x0][0x3b8] ;  /* 0x0000ee00ff0e7b82 */ /* 0x000eb00000000a00 */
[----:B------:R-:W3:Y:S01]  /*3a40*/  LDC.64 R16, c[0x0][0x380] ;  /* 0x0000e000ff107b82 */ /* 0x000ee20000000a00 */
[----:B0-----:R-:W-:-:S04]  /*3a50*/  IMAD.WIDE.U32 R2, R8, 0x4, R2 ;  /* 0x0000000408027825 */ /* 0x001fc800078e0002 */
[----:B-1----:R-:W-:-:S04]  /*3a60*/  IMAD.WIDE.U32 R12, R8, 0x4, R12 ;  /* 0x00000004080c7825 */ /* 0x002fc800078e000c */
[----:B--2---:R-:W-:-:S04]  /*3a70*/  IMAD.WIDE.U32 R14, R8, 0x4, R14 ;  /* 0x00000004080e7825 */ /* 0x004fc800078e000e */
[----:B---3--:R-:W-:-:S07]  /*3a80*/  IMAD.WIDE.U32 R16, R8, 0x8, R16 ;  /* 0x0000000808107825 */ /* 0x008fce00078e0010 */
.L_x_154:
[----:B------:R-:W-:Y:S01]  /*3a90*/  ISETP.NE.AND P0, PT, R9, 0x3, PT ;  /* 0x000000030900780c */ /* 0x000fe20003f05270 */
[----:B------:R-:W-:Y:S01]  /*3aa0*/  BSSY.RECONVERGENT B0, `(.L_x_148) ;  /* 0x000003d000007945 */ /* 0x000fe20003800200 */
[----:B------:R-:W-:Y:S02]  /*3ab0*/  IMAD.MOV.U32 R21, RZ, RZ, R38 ;  /* 0x000000ffff157224 */ /* 0x000fe400078e0026 */
[----:B0-----:R-:W-:-:S09]  /*3ac0*/  IMAD.MOV.U32 R19, RZ, RZ, R39 ;  /* 0x000000ffff137224 */ /* 0x001fd200078e0027 */
        /* <DEDUP_REMOVED lines=25> */
.L_x_150:
[----:B------:R-:W-:-:S07]  /*3c60*/  MOV R10, 0x3c80 ;  /* 0x00003c80000a7802 */ /* 0x000fce0000000f00 */
[----:B------:R-:W-:Y:S05]  /*3c70*/  CALL.REL.NOINC `($__internal_2_$__cuda_sm20_div_s64) ;  /* 0x0000000400247944 */ /* 0x000fea0003c00000 */
[----:B------:R-:W-:Y:S02]  /*3c80*/  IMAD.MOV.U32 R38, RZ, RZ, R23 ;  /* 0x000000ffff267224 */ /* 0x000fe400078e0017 */
[----:B------:R-:W-:Y:S01]  /*3c90*/  IMAD.MOV.U32 R39, RZ, RZ, R6 ;  /* 0x000000ffff277224 */ /* 0x000fe200078e0006 */
[----:B------:R-:W-:Y:S06]  /*3ca0*/  BRA `(.L_x_151) ;  /* 0x0000000000707947 */ /* 0x000fec0003800000 */
.L_x_149:
[----:B------:R-:W2:Y:S01]  /*3cb0*/  LDG.E.CONSTANT R23, desc[UR6][R14.64] ;  /* 0x000000060e177981 */ /* 0x000ea2000c1e9900 */
[-C--:B------:R-:W-:Y:S02]  /*3cc0*/  IABS R8, R4.reuse ;  /* 0x0000000400087213 */ /* 0x080fe40000000000 */
[----:B------:R-:W-:Y:S02]  /*3cd0*/  IABS R18, R4 ;  /* 0x0000000400127213 */ /* 0x000fe40000000000 */
[----:B------:R-:W0:Y:S08]  /*3ce0*/  I2F.RP R10, R8 ;  /* 0x00000008000a7306 */ /* 0x000e300000209400 */
[----:B0-----:R-:W0:Y:S02]  /*3cf0*/  MUFU.RCP R10, R10 ;  /* 0x0000000a000a7308 */ /* 0x001e240000001000 */
[----:B0-----:R-:W-:-:S02]  /*3d00*/  VIADD R6, R10, 0xffffffe ;  /* 0x0ffffffe0a067836 */ /* 0x001fc40000000000 */
[----:B------:R-:W-:-:S04]  /*3d10*/  IMAD.MOV R10, RZ, RZ, -R18 ;  /* 0x000000ffff0a7224 */ /* 0x000fc800078e0a12 */
[----:B------:R0:W1:Y:S02]  /*3d20*/  F2I.FTZ.U32.TRUNC.NTZ R7, R6 ;  /* 0x0000000600077305 */ /* 0x000064000021f000 */
        /* <DEDUP_REMOVED lines=16> */
[----:B------:R-:W-:Y:S01]  /*3e30*/  @!P2 IMAD.MOV R6, RZ, RZ, -R6 ;  /* 0x000000ffff06a224 */ /* 0x000fe200078e0a06 */
[----:B------:R-:W-:-:S04]  /*3e40*/  @!P1 LOP3.LUT R6, RZ, R4, RZ, 0x33, !PT ;  /* 0x00000004ff069212 */ /* 0x000fc800078e33ff */
[--C-:B------:R-:W-:Y:S01]  /*3e50*/  SHF.R.S32.HI R39, RZ, 0x1f, R6.reuse ;  /* 0x0000001fff277819 */ /* 0x100fe20000011406 */
[----:B------:R-:W-:-:S07]  /*3e60*/  IMAD.MOV.U32 R38, RZ, RZ, R6 ;  /* 0x000000ffff267224 */ /* 0x000fce00078e0006 */
.L_x_151:
[----:B------:R-:W-:Y:S05]  /*3e70*/  BSYNC.RECONVERGENT B0 ;  /* 0x0000000000007941 */ /* 0x000fea0003800200 */
.L_x_148:
        /* <DEDUP_REMOVED lines=18> */
[----:B------:R-:W-:Y:S01]  /*3fa0*/  MOV R0, R29 ;  /* 0x0000001d00007202 */ /* 0x000fe20000000f00 */
[----:B-1----:R-:W-:Y:S06]  /*3fb0*/  @!P0 BRA `(.L_x_153) ;  /* 0x00000000000c8947 */ /* 0x002fec0003800000 */
[----:B------:R-:W-:-:S07]  /*3fc0*/  MOV R10, 0x3fe0 ;  /* 0x00003fe0000a7802 */ /* 0x000fce0000000f00 */
[----:B------:R-:W-:Y:S05]  /*3fd0*/  CALL.REL.NOINC `($__internal_3_$__cuda_sm3x_div_rn_noftz_f32_slowpath) ;  /* 0x00000004009c7944 */ /* 0x000fea0003c00000 */
[----:B------:R-:W-:-:S07]  /*3fe0*/  IMAD.MOV.U32 R8, RZ, RZ, R6 ;  /* 0x000000ffff087224 */ /* 0x000fce00078e0006 */
.L_x_153:
[----:B------:R-:W-:Y:S05]  /*3ff0*/  BSYNC.RECONVERGENT B2 ;  /* 0x0000000000027941 */ /* 0x000fea0003800200 */
.L_x_152:
[----:B------:R-:W0:Y:S01]  /*4000*/  LDC.64 R6, c[0x0][0x3c8] ;  /* 0x0000f200ff067b82 */ /* 0x000e220000000a00 */
[----:B------:R-:W-:Y:S01]  /*4010*/  FSEL R19, R8, +QNAN , P3 ;  /* 0x7fffffff08137808 */ /* 0x000fe20001800000 */
[----:B------:R-:W-:Y:S01]  /*4020*/  VIADD R5, R5, 0x1 ;  /* 0x0000000105057836 */ /* 0x000fe20000000000 */
[----:B------:R-:W-:Y:S02]  /*4030*/  IADD3 R2, P1, PT, R2, 0x4, RZ ;  /* 0x0000000402027810 */ /* 0x000fe40007f3e0ff */
[----:B------:R-:W-:Y:S02]  /*4040*/  IADD3 R12, P2, PT, R12, 0x4, RZ ;  /* 0x000000040c0c7810 */ /* 0x000fe40007f5e0ff */
[----:B------:R-:W-:Y:S01]  /*4050*/  ISETP.NE.AND P0, PT, R5, RZ, PT ;  /* 0x000000ff0500720c */ /* 0x000fe20003f05270 */
[----:B------:R-:W-:Y:S01]  /*4060*/  IMAD.X R3, RZ, RZ, R3, P1 ;  /* 0x000000ffff037224 */ /* 0x000fe200008e0603 */
[----:B------:R-:W-:Y:S01]  /*4070*/  IADD3 R16, P4, PT, R16, 0x8, RZ ;  /* 0x0000000810107810 */ /* 0x000fe20007f9e0ff */
[----:B------:R-:W-:Y:S01]  /*4080*/  IMAD.X R13, RZ, RZ, R13, P2 ;  /* 0x000000ffff0d7224 */ /* 0x000fe200010e060d */
[----:B------:R-:W-:-:S03]  /*4090*/  IADD3 R14, P3, PT, R14, 0x4, RZ ;  /* 0x000000040e0e7810 */ /* 0x000fc60007f7e0ff */
[----:B------:R-:W-:Y:S01]  /*40a0*/  IMAD.X R17, RZ, RZ, R17, P4 ;  /* 0x000000ffff117224 */ /* 0x000fe200020e0611 */
[----:B------:R-:W-:Y:S01]  /*40b0*/  IADD3.X R15, PT, PT, RZ, R15, RZ, P3, !PT ;  /* 0x0000000fff0f7210 */ /* 0x000fe20001ffe4ff */
[----:B0-----:R-:W-:-:S04]  /*40c0*/  IMAD.WIDE R6, R11, 0x4, R6 ;  /* 0x000000040b067825 */ /* 0x001fc800078e0206 */
[----:B------:R-:W-:Y:S01]  /*40d0*/  VIADD R11, R11, 0x1 ;  /* 0x000000010b0b7836 */ /* 0x000fe20000000000 */
[----:B------:R0:W-:Y:S01]  /*40e0*/  STG.E desc[UR6][R6.64], R19 ;  /* 0x0000001306007986 */ /* 0x0001e2000c101906 */
[----:B------:R-:W-:Y:S05]  /*40f0*/  @P0 BRA `(.L_x_154) ;  /* 0xfffffff800640947 */ /* 0x000fea000383ffff */
[----:B------:R-:W-:Y:S05]  /*4100*/  EXIT ;  /* 0x000000000000794d */ /* 0x000fea0003800000 */
        .weak           $__internal_2_$__cuda_sm20_div_s64
        .type           $__internal_2_$__cuda_sm20_div_s64,@function
        .size           $__internal_2_$__cuda_sm20_div_s64,($__internal_3_$__cuda_sm3x_div_rn_noftz_f32_slowpath - $__internal_2_$__cuda_sm20_div_s64)
$__internal_2_$__cuda_sm20_div_s64:
[----:B------:R-:W-:Y:S02]  /*4110*/  IADD3 R22, P1, PT, RZ, -R25, RZ ;  /* 0x80000019ff167210 */ /* 0x000fe40007f3e0ff */
[----:B------:R-:W-:-:S03]  /*4120*/  ISETP.GE.AND P0, PT, R26, RZ, PT ;  /* 0x000000ff1a00720c */ /* 0x000fc60003f06270 */
[----:B------:R-:W-:Y:S01]  /*4130*/  IMAD.X R23, RZ, RZ, ~R26, P1 ;  /* 0x000000ffff177224 */ /* 0x000fe200008e0e1a */
[----:B------:R-:W-:-:S04]  /*4140*/  SEL R22, R22, R25, !P0 ;  /* 0x0000001916167207 */ /* 0x000fc80004000000 */
[----:B------:R-:W-:-:S04]  /*4150*/  SEL R23, R23, R26, !P0 ;  /* 0x0000001a17177207 */ /* 0x000fc80004000000 */
        /* <DEDUP_REMOVED lines=15> */
[----:B------:R-:W-:-:S03]  /*4250*/  IADD3 R29, P2, PT, R24, R29, RZ ;  /* 0x0000001d181d7210 */ /* 0x000fc60007f5e0ff */
[----:B------:R-:W-:Y:S02]  /*4260*/  IMAD.X R27, R27, 0x1, R33, P0 ;  /* 0x000000011b1b7824 */ /* 0x000fe400000e0621 */
[----:B------:R-:W-:-:S03]  /*4270*/  IMAD.WIDE.U32 R32, R29, R22, RZ ;  /* 0x000000161d207225 */ /* 0x000fc600078e00ff */
[----:B------:R-:W-:Y:S01]  /*4280*/  IADD3.X R27, PT, PT, RZ, RZ, R27, P2, P1 ;  /* 0x000000ffff1b7210 */ /* 0x000fe200017e241b */
[----:B------:R-:W-:Y:S01]  /*4290*/  IMAD R30, R29, R23, R33 ;  /* 0x000000171d1e7224 */ /* 0x000fe200078e0221 */
[----:B------:R-:W-:Y:S01]  /*42a0*/  IADD3 R24, P0, PT, RZ, -R32, RZ ;  /* 0x80000020ff187210 */ /* 0x000fe20007f1e0ff */
[----:B------:R-:W-:Y:S01]  /*42b0*/  IMAD.MOV.U32 R33, RZ, RZ, RZ ;  /* 0x000000ffff217224 */ /* 0x000fe200078e00ff */
[----:B------:R-:W-:Y:S01]  /*42c0*/  ISETP.GE.AND P2, PT, R7, RZ, PT ;  /* 0x000000ff0700720c */ /* 0x000fe20003f46270 */
[----:B------:R-:W-:Y:S02]  /*42d0*/  IMAD R30, R27, R22, R30 ;  /* 0x000000161b1e7224 */ /* 0x000fe400078e021e */
[----:B------:R-:W-:-:S04]  /*42e0*/  IMAD.HI.U32 R28, R29, R24, RZ ;  /* 0x000000181d1c7227 */ /* 0x000fc800078e00ff */
[----:B------:R-:W-:-:S04]  /*42f0*/  IMAD.X R30, RZ, RZ, ~R30, P0 ;  /* 0x000000ffff1e7224 */ /* 0x000fc800000e0e1e */
[----:B------:R-:W-:-:S04]  /*4300*/  IMAD.WIDE.U32 R28, P0, R29, R30, R28 ;  /* 0x0000001e1d1c7225 */ /* 0x000fc8000780001c */
[----:B------:R-:W-:-:S04]  /*4310*/  IMAD.HI.U32 R24, P1, R27, R24, R28 ;  /* 0x000000181b187227 */ /* 0x000fc8000782001c */
[----:B------:R-:W-:-:S04]  /*4320*/  IMAD.HI.U32 R28, R27, R30, RZ ;  /* 0x0000001e1b1c7227 */ /* 0x000fc800078e00ff */
[----:B------:R-:W-:Y:S02]  /*4330*/  IMAD R29, R27, R30, RZ ;  /* 0x0000001e1b1d7224 */ /* 0x000fe400078e02ff */
[----:B------:R-:W-:Y:S01]  /*4340*/  IMAD.X R28, R28, 0x1, R27, P0 ;  /* 0x000000011c1c7824 */ /* 0x000fe200000e061b */
[----:B------:R-:W-:Y:S02]  /*4350*/  IADD3 R27, P4, PT, RZ, -R6, RZ ;  /* 0x80000006ff1b7210 */ /* 0x000fe40007f9e0ff */
[----:B------:R-:W-:Y:S02]  /*4360*/  IADD3 R29, P0, PT, R29, R24, RZ ;  /* 0x000000181d1d7210 */ /* 0x000fe40007f1e0ff */
[----:B------:R-:W-:Y:S02]  /*4370*/  SEL R24, R27, R6, !P2 ;  /* 0x000000061b187207 */ /* 0x000fe40005000000 */
[-C--:B------:R-:W-:Y:S02]  /*4380*/  IADD3.X R6, PT, PT, RZ, ~R7.reuse, RZ, P4, !PT ;  /* 0x80000007ff067210 */ /* 0x080fe400027fe4ff */
[----:B------:R-:W-:Y:S01]  /*4390*/  IADD3.X R27, PT, PT, RZ, RZ, R28, P0, P1 ;  /* 0x000000ffff1b7210 */ /* 0x000fe200007e241c */
[----:B------:R-:W-:Y:S01]  /*43a0*/  IMAD.HI.U32 R32, R29, R24, RZ ;  /* 0x000000181d207227 */ /* 0x000fe200078e00ff */
[----:B------:R-:W-:-:S02]  /*43b0*/  SEL R6, R6, R7, !P2 ;  /* 0x0000000706067207 */ /* 0x000fc40005000000 */
[----:B------:R-:W-:-:S03]  /*43c0*/  LOP3.LUT R7, R26, R7, RZ, 0x3c, !PT ;  /* 0x000000071a077212 */ /* 0x000fc600078e3cff */
[----:B------:R-:W-:-:S04]  /*43d0*/  IMAD.WIDE.U32 R32, R29, R6, R32 ;  /* 0x000000061d207225 */ /* 0x000fc800078e0020 */
[C---:B------:R-:W-:Y:S02]  /*43e0*/  IMAD R29, R27.reuse, R6, RZ ;  /* 0x000000061b1d7224 */ /* 0x040fe400078e02ff */
[----:B------:R-:W-:-:S04]  /*43f0*/  IMAD.HI.U32 R28, P0, R27, R24, R32 ;  /* 0x000000181b1c7227 */ /* 0x000fc80007800020 */
[----:B------:R-:W-:Y:S01]  /*4400*/  IMAD.HI.U32 R27, R27, R6, RZ ;  /* 0x000000061b1b7227 */ /* 0x000fe200078e00ff */
[----:B------:R-:W-:-:S03]  /*4410*/  IADD3 R29, P1, PT, R29, R28, RZ ;  /* 0x0000001c1d1d7210 */ /* 0x000fc60007f3e0ff */
[----:B------:R-:W-:Y:S02]  /*4420*/  IMAD.X R27, RZ, RZ, R27, P0 ;  /* 0x000000ffff1b7224 */ /* 0x000fe400000e061b */
[----:B------:R-:W-:-:S04]  /*4430*/  IMAD.WIDE.U32 R34, R29, R22, RZ ;  /* 0x000000161d227225 */ /* 0x000fc800078e00ff */
[----:B------:R-:W-:Y:S01]  /*4440*/  IMAD R35, R29, R23, R35 ;  /* 0x000000171d237224 */ /* 0x000fe200078e0223 */
[----:B------:R-:W-:Y:S01]  /*4450*/  IADD3 R33, P0, PT, -R34, R24, RZ ;  /* 0x0000001822217210 */ /* 0x000fe20007f1e1ff */
[----:B------:R-:W-:Y:S02]  /*4460*/  IMAD.X R27, RZ, RZ, R27, P1 ;  /* 0x000000ffff1b7224 */ /* 0x000fe400008e061b */
[----:B------:R-:W-:Y:S02]  /*4470*/  IMAD.MOV.U32 R28, RZ, RZ, R10 ;  /* 0x000000ffff1c7224 */ /* 0x000fe400078e000a */
[----:B------:R-:W-:-:S04]  /*4480*/  IMAD R35, R27, R22, R35 ;  /* 0x000000161b237224 */ /* 0x000fc800078e0223 */
[----:B------:R-:W-:Y:S01]  /*4490*/  IMAD.X R35, R6, 0x1, ~R35, P0 ;  /* 0x0000000106237824 */ /* 0x000fe200000e0e23 */
[CC--:B------:R-:W-:Y:S02]  /*44a0*/  ISETP.GE.U32.AND P0, PT, R33.reuse, R22.reuse, PT ;  /* 0x000000162100720c */ /* 0x0c0fe40003f06070 */
[----:B------:R-:W-:Y:S02]  /*44b0*/  IADD3 R6, P2, PT, R33, -R22, RZ ;  /* 0x8000001621067210 */ /* 0x000fe40007f5e0ff */
[----:B------:R-:W-:-:S04]  /*44c0*/  ISETP.GE.U32.AND.EX P0, PT, R35, R23, PT, P0 ;  /* 0x000000172300720c */ /* 0x000fc80003f06100 */
[----:B------:R-:W-:Y:S02]  /*44d0*/  SEL R33, R6, R33, P0 ;  /* 0x0000002106217207 */ /* 0x000fe40000000000 */
[----:B------:R-:W-:Y:S02]  /*44e0*/  IADD3.X R6, PT, PT, R35, ~R23, RZ, P2, !PT ;  /* 0x8000001723067210 */ /* 0x000fe400017fe4ff */
[----:B------:R-:W-:Y:S02]  /*44f0*/  ISETP.GE.U32.AND P1, PT, R33, R22, PT ;  /* 0x000000162100720c */ /* 0x000fe40003f26070 */
[----:B------:R-:W-:Y:S02]  /*4500*/  IADD3 R22, P4, PT, R29, 0x1, RZ ;  /* 0x000000011d167810 */ /* 0x000fe40007f9e0ff */
[----:B------:R-:W-:Y:S02]  /*4510*/  SEL R35, R6, R35, P0 ;  /* 0x0000002306237207 */ /* 0x000fe40000000000 */
[----:B------:R-:W-:Y:S01]  /*4520*/  SEL R29, R22, R29, P0 ;  /* 0x0000001d161d7207 */ /* 0x000fe20000000000 */
[----:B------:R-:W-:-:S03]  /*4530*/  IMAD.X R22, RZ, RZ, R27, P4 ;  /* 0x000000ffff167224 */ /* 0x000fc600020e061b */
[----:B------:R-:W-:Y:S02]  /*4540*/  IADD3 R6, P2, PT, R29, 0x1, RZ ;  /* 0x000000011d067810 */ /* 0x000fe40007f5e0ff */
[----:B------:R-:W-:Y:S02]  /*4550*/  SEL R22, R22, R27, P0 ;  /* 0x0000001b16167207 */ /* 0x000fe40000000000 */
[----:B------:R-:W-:Y:S02]  /*4560*/  ISETP.GE.U32.AND.EX P0, PT, R35, R23, PT, P1 ;  /* 0x000000172300720c */ /* 0x000fe40003f06110 */
[----:B------:R-:W-:Y:S01]  /*4570*/  ISETP.GE.AND P1, PT, R7, RZ, PT ;  /* 0x000000ff0700720c */ /* 0x000fe20003f26270 */
[----:B------:R-:W-:Y:S01]  /*4580*/  IMAD.X R23, RZ, RZ, R22, P2 ;  /* 0x000000ffff177224 */ /* 0x000fe200010e0616 */
[----:B------:R-:W-:Y:S01]  /*4590*/  SEL R6, R6, R29, P0 ;  /* 0x0000001d06067207 */ /* 0x000fe20000000000 */
[----:B------:R-:W-:-:S03]  /*45a0*/  HFMA2 R29, -RZ, RZ, 0, 0 ;  /* 0x00000000ff1d7431 */ /* 0x000fc600000001ff */
[----:B------:R-:W-:Y:S02]  /*45b0*/  SEL R22, R23, R22, P0 ;  /* 0x0000001617167207 */ /* 0x000fe40000000000 */
[-C--:B------:R-:W-:Y:S02]  /*45c0*/  IADD3 R23, P2, PT, RZ, -R6.reuse, RZ ;  /* 0x80000006ff177210 */ /* 0x080fe40007f5e0ff */
[----:B------:R-:W-:Y:S02]  /*45d0*/  ISETP.NE.U32.AND P0, PT, R25, RZ, PT ;  /* 0x000000ff1900720c */ /* 0x000fe40003f05070 */
[----:B------:R-:W-:Y:S01]  /*45e0*/  SEL R23, R23, R6, !P1 ;  /* 0x0000000617177207 */ /* 0x000fe20004800000 */
[----:B------:R-:W-:Y:S01]  /*45f0*/  IMAD.X R7, RZ, RZ, ~R22, P2 ;  /* 0x000000ffff077224 */ /* 0x000fe200010e0e16 */
[----:B------:R-:W-:-:S04]  /*4600*/  ISETP.NE.AND.EX P0, PT, R26, RZ, PT, P0 ;  /* 0x000000ff1a00720c */ /* 0x000fc80003f05300 */
[----:B------:R-:W-:Y:S02]  /*4610*/  SEL R7, R7, R22, !P1 ;  /* 0x0000001607077207 */ /* 0x000fe40004800000 */
[----:B------:R-:W-:Y:S02]  /*4620*/  SEL R23, R23, 0xffffffff, P0 ;  /* 0xffffffff17177807 */ /* 0x000fe40000000000 */
[----:B------:R-:W-:Y:S01]  /*4630*/  SEL R6, R7, 0xffffffff, P0 ;  /* 0xffffffff07067807 */ /* 0x000fe20000000000 */
[----:B------:R-:W-:Y:S06]  /*4640*/  RET.REL.NODEC R28 `(vwap_batch_f32) ;  /* 0xffffffb81c6c7950 */ /* 0x000fec0003c3ffff */
        .weak           $__internal_3_$__cuda_sm3x_div_rn_noftz_f32_slowpath
        .type           $__internal_3_$__cuda_sm3x_div_rn_noftz_f32_slowpath,@function
        .size           $__internal_3_$__cuda_sm3x_div_rn_noftz_f32_slowpath,(.L_x_170 - $__internal_3_$__cuda_sm3x_div_rn_noftz_f32_slowpath)
$__internal_3_$__cuda_sm3x_div_rn_noftz_f32_slowpath:
[----:B------:R-:W-:Y:S01]  /*4650*/  SHF.R.U32.HI R7, RZ, 0x17, R30 ;  /* 0x00000017ff077819 */ /* 0x000fe2000001161e */
[----:B------:R-:W-:Y:S01]  /*4660*/  BSSY.RECONVERGENT B0, `(.L_x_155) ;  /* 0x0000063000007945 */ /* 0x000fe20003800200 */
[----:B------:R-:W-:Y:S02]  /*4670*/  SHF.R.U32.HI R24, RZ, 0x17, R29 ;  /* 0x00000017ff187819 */ /* 0x000fe4000001161d */
[----:B------:R-:W-:Y:S02]  /*4680*/  LOP3.LUT R7, R7, 0xff, RZ, 0xc0, !PT ;  /* 0x000000ff07077812 */ /* 0x000fe400078ec0ff */
[----:B------:R-:W-:-:S03]  /*4690*/  LOP3.LUT R24, R24, 0xff, RZ, 0xc0, !PT ;  /* 0x000000ff18187812 */ /* 0x000fc600078ec0ff */
[----:B------:R-:W-:Y:S02]  /*46a0*/  VIADD R6, R7, 0xffffffff ;  /* 0xffffffff07067836 */ /* 0x000fe40000000000 */
[----:B------:R-:W-:-:S03]  /*46b0*/  VIADD R22, R24, 0xffffffff ;  /* 0xffffffff18167836 */ /* 0x000fc60000000000 */
        /* <DEDUP_REMOVED lines=22> */
[----:B------:R-:W-:Y:S01]  /*4820*/  @P0 IMAD.MOV.U32 R28, RZ, RZ, RZ ;  /* 0x000000ffff1c0224 */ /* 0x000fe200078e00ff */
[----:B------:R-:W-:Y:S01]  /*4830*/  @!P0 MOV R28, 0xffffffc0 ;  /* 0xffffffc0001c8802 */ /* 0x000fe20000000f00 */
[----:B------:R-:W-:Y:S01]  /*4840*/  @!P0 FFMA R29, R29, 1.84467440737095516160e+19, RZ ;  /* 0x5f8000001d1d8823 */ /* 0x000fe200000000ff */
[----:B------:R-:W-:-:S03]  /*4850*/  @!P1 FFMA R30, R30, 1.84467440737095516160e+19, RZ ;  /* 0x5f8000001e1e9823 */ /* 0x000fc600000000ff */
[----:B------:R-:W-:-:S07]  /*4860*/  @!P1 VIADD R28, R28, 0x40 ;  /* 0x000000401c1c9836 */ /* 0x000fce0000000000 */
.L_x_156:
[----:B------:R-:W-:Y:S01]  /*4870*/  LEA R23, R7, 0xc0800000, 0x17 ;  /* 0xc080000007177811 */ /* 0x000fe200078eb8ff */
[----:B------:R-:W-:Y:S01]  /*4880*/  VIADD R24, R24, 0xffffff81 ;  /* 0xffffff8118187836 */ /* 0x000fe20000000000 */
[----:B------:R-:W-:Y:S03]  /*4890*/  BSSY.RECONVERGENT B1, `(.L_x_161) ;  /* 0x0000035000017945 */ /* 0x000fe60003800200 */
[----:B------:R-:W-:Y:S02]  /*48a0*/  IMAD.IADD R30, R30, 0x1, -R23 ;  /* 0x000000011e1e7824 */ /* 0x000fe400078e0a17 */
[----:B------:R-:W-:Y:S02]  /*48b0*/  IMAD R29, R24, -0x800000, R29 ;  /* 0xff800000181d7824 */ /* 0x000fe400078e021d */
[----:B------:R-:W0:Y:S01]  /*48c0*/  MUFU.RCP R23, R30 ;  /* 0x0000001e00177308 */ /* 0x000e220000001000 */
[----:B------:R-:W-:-:S04]  /*48d0*/  FADD.FTZ R22, -R30, -RZ ;  /* 0x800000ff1e167221 */ /* 0x000fc80000010100 */
[----:B0-----:R-:W-:-:S04]  /*48e0*/  FFMA R6, R23, R22, 1 ;  /* 0x3f80000017067423 */ /* 0x001fc80000000016 */
[----:B------:R-:W-:-:S04]  /*48f0*/  FFMA R6, R23, R6, R23 ;  /* 0x0000000617067223 */ /* 0x000fc80000000017 */
[----:B------:R-:W-:-:S04]  /*4900*/  FFMA R27, R29, R6, RZ ;  /* 0x000000061d1b7223 */ /* 0x000fc800000000ff */
[----:B------:R-:W-:-:S04]  /*4910*/  FFMA R23, R22, R27, R29 ;  /* 0x0000001b16177223 */ /* 0x000fc8000000001d */
[----:B------:R-:W-:-:S04]  /*4920*/  FFMA R23, R6, R23, R27 ;  /* 0x0000001706177223 */ /* 0x000fc8000000001b */
[----:B------:R-:W-:Y:S01]  /*4930*/  FFMA R22, R22, R23, R29 ;  /* 0x0000001716167223 */ /* 0x000fe2000000001d */
[----:B------:R-:W-:-:S03]  /*4940*/  IADD3 R29, PT, PT, R24, 0x7f, -R7 ;  /* 0x0000007f181d7810 */ /* 0x000fc60007ffe807 */
[----:B------:R-:W-:Y:S02]  /*4950*/  FFMA R27, R6, R22, R23 ;  /* 0x00000016061b7223 */ /* 0x000fe40000000017 */
[----:B------:R-:W-:-:S03]  /*4960*/  IMAD.IADD R28, R29, 0x1, R28 ;  /* 0x000000011d1c7824 */ /* 0x000fc600078e021c */
        /* <DEDUP_REMOVED lines=13> */
[CCC-:B------:R-:W-:Y:S01]  /*4a40*/  FFMA.RZ R24, R6.reuse, R22.reuse, R23.reuse ;  /* 0x0000001606187223 */ /* 0x1c0fe2000000c017 */
[CCC-:B------:R-:W-:Y:S01]  /*4a50*/  FFMA.RP R28, R6.reuse, R22.reuse, R23.reuse ;  /* 0x00000016061c7223 */ /* 0x1c0fe20000008017 */
[----:B------:R-:W-:Y:S01]  /*4a60*/  FFMA.RM R23, R6, R22, R23 ;  /* 0x0000001606177223 */ /* 0x000fe20000004017 */
[C---:B------:R-:W-:Y:S01]  /*4a70*/  VIADD R6, R7.reuse, 0x20 ;  /* 0x0000002007067836 */ /* 0x040fe20000000000 */
[C---:B------:R-:W-:Y:S02]  /*4a80*/  ISETP.NE.AND P0, PT, R7.reuse, RZ, PT ;  /* 0x000000ff0700720c */ /* 0x040fe40003f05270 */
        /* <DEDUP_REMOVED lines=13> */
[----:B------:R-:W-:-:S05]  /*4b60*/  LOP3.LUT R6, R6, R29, RZ, 0xc0, !PT ;  /* 0x0000001d06067212 */ /* 0x000fca00078ec0ff */
[----:B------:R-:W-:-:S05]  /*4b70*/  IMAD.IADD R6, R7, 0x1, R6 ;  /* 0x0000000107067824 */ /* 0x000fca00078e0206 */
[----:B------:R-:W-:Y:S01]  /*4b80*/  LOP3.LUT R27, R6, R27, RZ, 0xfc, !PT ;  /* 0x0000001b061b7212 */ /* 0x000fe200078efcff */
[----:B------:R-:W-:Y:S06]  /*4b90*/  BRA `(.L_x_164) ;  /* 0x0000000000107947 */ /* 0x000fec0003800000 */
.L_x_163:
[----:B------:R-:W-:-:S04]  /*4ba0*/  LOP3.LUT R27, R27, 0x80000000, RZ, 0xc0, !PT ;  /* 0x800000001b1b7812 */ /* 0x000fc800078ec0ff */
[----:B------:R-:W-:Y:S01]  /*4bb0*/  LOP3.LUT R27, R27, 0x7f800000, RZ, 0xfc, !PT ;  /* 0x7f8000001b1b7812 */ /* 0x000fe200078efcff */
[----:B------:R-:W-:Y:S06]  /*4bc0*/  BRA `(.L_x_164) ;  /* 0x0000000000047947 */ /* 0x000fec0003800000 */
.L_x_162:
[----:B------:R-:W-:-:S07]  /*4bd0*/  LEA R27, R28, R27, 0x17 ;  /* 0x0000001b1c1b7211 */ /* 0x000fce00078eb8ff */
.L_x_164:
[----:B------:R-:W-:Y:S05]  /*4be0*/  BSYNC.RECONVERGENT B1 ;  /* 0x0000000000017941 */ /* 0x000fea0003800200 */
.L_x_161:
[----:B------:R-:W-:Y:S01]  /*4bf0*/  IMAD.MOV.U32 R6, RZ, RZ, R27 ;  /* 0x000000ffff067224 */ /* 0x000fe200078e001b */
[----:B------:R-:W-:Y:S06]  /*4c00*/  BRA `(.L_x_165) ;  /* 0x0000000000207947 */ /* 0x000fec0003800000 */
.L_x_160:
[----:B------:R-:W-:-:S04]  /*4c10*/  LOP3.LUT R29, R30, 0x80000000, R29, 0x48, !PT ;  /* 0x800000001e1d7812 */ /* 0x000fc800078e481d */
[----:B------:R-:W-:Y:S01]  /*4c20*/  LOP3.LUT R6, R29, 0x7f800000, RZ, 0xfc, !PT ;  /* 0x7f8000001d067812 */ /* 0x000fe200078efcff */
[----:B------:R-:W-:Y:S06]  /*4c30*/  BRA `(.L_x_165) ;  /* 0x0000000000147947 */ /* 0x000fec0003800000 */
.L_x_159:
[----:B------:R-:W-:Y:S01]  /*4c40*/  LOP3.LUT R6, R30, 0x80000000, R29, 0x48, !PT ;  /* 0x800000001e067812 */ /* 0x000fe200078e481d */
[----:B------:R-:W-:Y:S06]  /*4c50*/  BRA `(.L_x_165) ;  /* 0x00000000000c7947 */ /* 0x000fec0003800000 */
.L_x_158:
[----:B------:R-:W0:Y:S01]  /*4c60*/  MUFU.RSQ R6, -QNAN ;  /* 0xffc0000000067908 */ /* 0x000e220000001400 */
[----:B------:R-:W-:Y:S05]  /*4c70*/  BRA `(.L_x_165) ;  /* 0x0000000000047947 */ /* 0x000fea0003800000 */
.L_x_157:
[----:B------:R-:W-:-:S07]  /*4c80*/  FADD.FTZ R6, R29, R30 ;  /* 0x0000001e1d067221 */ /* 0x000fce0000010000 */
.L_x_165:
[----:B------:R-:W-:Y:S05]  /*4c90*/  BSYNC.RECONVERGENT B0 ;  /* 0x0000000000007941 */ /* 0x000fea0003800200 */
.L_x_155:
[----:B------:R-:W-:Y:S02]  /*4ca0*/  IMAD.MOV.U32 R22, RZ, RZ, R10 ;  /* 0x000000ffff167224 */ /* 0x000fe400078e000a */
[----:B------:R-:W-:-:S04]  /*4cb0*/  IMAD.MOV.U32 R23, RZ, RZ, 0x0 ;  /* 0x00000000ff177424 */ /* 0x000fc800078e00ff */
[----:B0-----:R-:W-:Y:S05]  /*4cc0*/  RET.REL.NODEC R22 `(vwap_batch_f32) ;  /* 0xffffffb016cc7950 */ /* 0x001fea0003c3ffff */
.L_x_166:
        /* <DEDUP_REMOVED lines=11> */
.L_x_170:


//--------------------- .nv.shared.reserved.0     --------------------------
	.section	.nv.shared.reserved.0,"aw",@nobits
	.weak		__nv_reservedSMEM_offset_0_alias
	.size		__nv_reservedSMEM_offset_0_alias, 0, 64
	.other		__nv_reservedSMEM_offset_0_alias,@"STO_CUDA_RESERVED_SHARED STV_DEFAULT"
__nv_reservedSMEM_offset_0_alias:
	.zero		0
	.zero		64


//--------------------- .nv.constant0.vwap_multi_series_one_param_f32 --------------------------
	.section	.nv.constant0.vwap_multi_series_one_param_f32,"a",@progbits
	.sectionflags	@""
	.align	4
.nv.constant0.vwap_multi_series_one_param_f32:
	.zero		968


//--------------------- .nv.constant0.vwap_batch_f32 --------------------------
	.section	.nv.constant0.vwap_batch_f32,"a",@progbits
	.sectionflags	@""
	.align	4
.nv.constant0.vwap_batch_f32:
	.zero		976


//--------------------- SYMBOLS --------------------------

	.type		.nv.reservedSmem.offset0,@object
	.size		.nv.reservedSmem.offset0,0x4
